//
// Generated by NVIDIA NVVM Compiler
//
// Compiler Build ID: CL-36424714
// Cuda compilation tools, release 13.0, V13.0.88
// Based on NVVM 20.0.0
//

.version 9.0
.target sm_100
.address_size 64

	// .globl	_Z7div_f32PKfS0_Pfi

.visible .entry _Z7div_f32PKfS0_Pfi(
	.param .u64 .ptr .align 1 _Z7div_f32PKfS0_Pfi_param_0,
	.param .u64 .ptr .align 1 _Z7div_f32PKfS0_Pfi_param_1,
	.param .u64 .ptr .align 1 _Z7div_f32PKfS0_Pfi_param_2,
	.param .u32 _Z7div_f32PKfS0_Pfi_param_3
)
{
	.reg .pred 	%p<3>;
	.reg .b32 	%r<11>;
	.reg .b32 	%f<4>;
	.reg .b64 	%rd<11>;

	ld.param.u64 	%rd4, [_Z7div_f32PKfS0_Pfi_param_0];
	ld.param.u64 	%rd5, [_Z7div_f32PKfS0_Pfi_param_1];
	ld.param.u64 	%rd6, [_Z7div_f32PKfS0_Pfi_param_2];
	ld.param.u32 	%r6, [_Z7div_f32PKfS0_Pfi_param_3];
	mov.u32 	%r1, %ntid.x;
	mov.u32 	%r7, %ctaid.x;
	mov.u32 	%r8, %tid.x;
	mad.lo.s32 	%r10, %r1, %r7, %r8;
	setp.ge.s32 	%p1, %r10, %r6;
	@%p1 bra 	$L__BB0_3;
	mov.u32 	%r9, %nctaid.x;
	mul.lo.s32 	%r3, %r9, %r1;
	cvta.to.global.u64 	%rd1, %rd4;
	cvta.to.global.u64 	%rd2, %rd5;
	cvta.to.global.u64 	%rd3, %rd6;
$L__BB0_2:
	mul.wide.s32 	%rd7, %r10, 4;
	add.s64 	%rd8, %rd1, %rd7;
	ld.global.f32 	%f1, [%rd8];
	add.s64 	%rd9, %rd2, %rd7;
	ld.global.f32 	%f2, [%rd9];
	div.rn.f32 	%f3, %f1, %f2;
	add.s64 	%rd10, %rd3, %rd7;
	st.global.f32 	[%rd10], %f3;
	add.s32 	%r10, %r10, %r3;
	setp.lt.s32 	%p2, %r10, %r6;
	@%p2 bra 	$L__BB0_2;
$L__BB0_3:
	ret;

}
	// .globl	_Z7div_f64PKdS0_Pdi
.visible .entry _Z7div_f64PKdS0_Pdi(
	.param .u64 .ptr .align 1 _Z7div_f64PKdS0_Pdi_param_0,
	.param .u64 .ptr .align 1 _Z7div_f64PKdS0_Pdi_param_1,
	.param .u64 .ptr .align 1 _Z7div_f64PKdS0_Pdi_param_2,
	.param .u32 _Z7div_f64PKdS0_Pdi_param_3
)
{
	.reg .pred 	%p<3>;
	.reg .b32 	%r<11>;
	.reg .b64 	%rd<11>;
	.reg .b64 	%fd<4>;

	ld.param.u64 	%rd4, [_Z7div_f64PKdS0_Pdi_param_0];
	ld.param.u64 	%rd5, [_Z7div_f64PKdS0_Pdi_param_1];
	ld.param.u64 	%rd6, [_Z7div_f64PKdS0_Pdi_param_2];
	ld.param.u32 	%r6, [_Z7div_f64PKdS0_Pdi_param_3];
	mov.u32 	%r1, %ntid.x;
	mov.u32 	%r7, %ctaid.x;
	mov.u32 	%r8, %tid.x;
	mad.lo.s32 	%r10, %r1, %r7, %r8;
	setp.ge.s32 	%p1, %r10, %r6;
	@%p1 bra 	$L__BB1_3;
	mov.u32 	%r9, %nctaid.x;
	mul.lo.s32 	%r3, %r9, %r1;
	cvta.to.global.u64 	%rd1, %rd4;
	cvta.to.global.u64 	%rd2, %rd5;
	cvta.to.global.u64 	%rd3, %rd6;
$L__BB1_2:
	mul.wide.s32 	%rd7, %r10, 8;
	add.s64 	%rd8, %rd1, %rd7;
	ld.global.f64 	%fd1, [%rd8];
	add.s64 	%rd9, %rd2, %rd7;
	ld.global.f64 	%fd2, [%rd9];
	div.rn.f64 	%fd3, %fd1, %fd2;
	add.s64 	%rd10, %rd3, %rd7;
	st.global.f64 	[%rd10], %fd3;
	add.s32 	%r10, %r10, %r3;
	setp.lt.s32 	%p2, %r10, %r6;
	@%p2 bra 	$L__BB1_2;
$L__BB1_3:
	ret;

}
	// .globl	_Z7div_i32PKiS0_Pii
.visible .entry _Z7div_i32PKiS0_Pii(
	.param .u64 .ptr .align 1 _Z7div_i32PKiS0_Pii_param_0,
	.param .u64 .ptr .align 1 _Z7div_i32PKiS0_Pii_param_1,
	.param .u64 .ptr .align 1 _Z7div_i32PKiS0_Pii_param_2,
	.param .u32 _Z7div_i32PKiS0_Pii_param_3
)
{
	.reg .pred 	%p<3>;
	.reg .b32 	%r<14>;
	.reg .b64 	%rd<11>;

	ld.param.u64 	%rd4, [_Z7div_i32PKiS0_Pii_param_0];
	ld.param.u64 	%rd5, [_Z7div_i32PKiS0_Pii_param_1];
	ld.param.u64 	%rd6, [_Z7div_i32PKiS0_Pii_param_2];
	ld.param.u32 	%r6, [_Z7div_i32PKiS0_Pii_param_3];
	mov.u32 	%r1, %ntid.x;
	mov.u32 	%r7, %ctaid.x;
	mov.u32 	%r8, %tid.x;
	mad.lo.s32 	%r13, %r1, %r7, %r8;
	setp.ge.s32 	%p1, %r13, %r6;
	@%p1 bra 	$L__BB2_3;
	mov.u32 	%r9, %nctaid.x;
	mul.lo.s32 	%r3, %r9, %r1;
	cvta.to.global.u64 	%rd1, %rd4;
	cvta.to.global.u64 	%rd2, %rd5;
	cvta.to.global.u64 	%rd3, %rd6;
$L__BB2_2:
	mul.wide.s32 	%rd7, %r13, 4;
	add.s64 	%rd8, %rd1, %rd7;
	ld.global.u32 	%r10, [%rd8];
	add.s64 	%rd9, %rd2, %rd7;
	ld.global.u32 	%r11, [%rd9];
	div.s32 	%r12, %r10, %r11;
	add.s64 	%rd10, %rd3, %rd7;
	st.global.u32 	[%rd10], %r12;
	add.s32 	%r13, %r13, %r3;
	setp.lt.s32 	%p2, %r13, %r6;
	@%p2 bra 	$L__BB2_2;
$L__BB2_3:
	ret;

}
	// .globl	_Z7div_i64PKlS0_Pli
.visible .entry _Z7div_i64PKlS0_Pli(
	.param .u64 .ptr .align 1 _Z7div_i64PKlS0_Pli_param_0,
	.param .u64 .ptr .align 1 _Z7div_i64PKlS0_Pli_param_1,
	.param .u64 .ptr .align 1 _Z7div_i64PKlS0_Pli_param_2,
	.param .u32 _Z7div_i64PKlS0_Pli_param_3
)
{
	.reg .pred 	%p<4>;
	.reg .b32 	%r<14>;
	.reg .b64 	%rd<20>;

	ld.param.u64 	%rd9, [_Z7div_i64PKlS0_Pli_param_0];
	ld.param.u64 	%rd10, [_Z7div_i64PKlS0_Pli_param_1];
	ld.param.u64 	%rd11, [_Z7div_i64PKlS0_Pli_param_2];
	ld.param.u32 	%r6, [_Z7div_i64PKlS0_Pli_param_3];
	mov.u32 	%r1, %ntid.x;
	mov.u32 	%r7, %ctaid.x;
	mov.u32 	%r8, %tid.x;
	mad.lo.s32 	%r13, %r1, %r7, %r8;
	setp.ge.s32 	%p1, %r13, %r6;
	@%p1 bra 	$L__BB3_6;
	mov.u32 	%r9, %nctaid.x;
	mul.lo.s32 	%r3, %r9, %r1;
	cvta.to.global.u64 	%rd1, %rd9;
	cvta.to.global.u64 	%rd2, %rd10;
	cvta.to.global.u64 	%rd3, %rd11;
$L__BB3_2:
	mul.wide.s32 	%rd12, %r13, 8;
	add.s64 	%rd13, %rd1, %rd12;
	ld.global.u64 	%rd4, [%rd13];
	add.s64 	%rd14, %rd2, %rd12;
	ld.global.u64 	%rd5, [%rd14];
	or.b64  	%rd15, %rd4, %rd5;
	and.b64  	%rd16, %rd15, -4294967296;
	setp.ne.s64 	%p2, %rd16, 0;
	@%p2 bra 	$L__BB3_4;
	cvt.u32.u64 	%r10, %rd5;
	cvt.u32.u64 	%r11, %rd4;
	div.u32 	%r12, %r11, %r10;
	cvt.u64.u32 	%rd19, %r12;
	bra.uni 	$L__BB3_5;
$L__BB3_4:
	div.s64 	%rd19, %rd4, %rd5;
$L__BB3_5:
	add.s64 	%rd18, %rd3, %rd12;
	st.global.u64 	[%rd18], %rd19;
	add.s32 	%r13, %r13, %r3;
	setp.lt.s32 	%p3, %r13, %r6;
	@%p3 bra 	$L__BB3_2;
$L__BB3_6:
	ret;

}


// ===== COMPILED SASS (sm_100) =====

	.target	sm_100

	.elftype	@"ET_EXEC"


//--------------------- .note.nv.tkinfo           --------------------------
	.section	.note.nv.tkinfo,"",@"SHT_NOTE"
	.sectionflags	@"SHF_NOTE_NV_TKINFO"
	.tkinfo
        /*0018*/ 	.word	0x00000002
        /*0030*/ 	.string	""
        /*0030*/ 	.string	"ptxas"
        /*0030*/ 	.string	"Cuda compilation tools, release 13.0, V13.0.88"
        /*0030*/ 	.string	"Build cuda_13.0.r13.0/compiler.36424714_0"
        /*0030*/ 	.string	"-arch sm_100 -m 64 "



//--------------------- .note.nv.cuinfo           --------------------------
	.section	.note.nv.cuinfo,"",@"SHT_NOTE"
	.sectionflags	@"SHF_NOTE_NV_CUINFO"
        /*0018*/ 	.short	0x0002
        /*001a*/ 	.short	0x0064
        /*001c*/ 	.short	0x0082
	.zero		2


//--------------------- .nv.info                  --------------------------
	.section	.nv.info,"",@"SHT_CUDA_INFO"
	.align	4


	//----- nvinfo : EIATTR_REGCOUNT
	.align		4
        /*0000*/ 	.byte	0x04, 0x2f
        /*0002*/ 	.short	(.L_1 - .L_0)
	.align		4
.L_0:
        /*0004*/ 	.word	index@(_Z7div_f32PKfS0_Pfi)
        /*0008*/ 	.word	0x00000018


	//----- nvinfo : EIATTR_FRAME_SIZE
	.align		4
.L_1:
        /*000c*/ 	.byte	0x04, 0x11
        /*000e*/ 	.short	(.L_3 - .L_2)
	.align		4
.L_2:
        /*0010*/ 	.word	index@($__internal_2_$__cuda_sm3x_div_rn_noftz_f32_slowpath)
        /*0014*/ 	.word	0x00000000


	//----- nvinfo : EIATTR_FRAME_SIZE
	.align		4
.L_3:
        /*0018*/ 	.byte	0x04, 0x11
        /*001a*/ 	.short	(.L_5 - .L_4)
	.align		4
.L_4:
        /*001c*/ 	.word	index@(_Z7div_f32PKfS0_Pfi)
        /*0020*/ 	.word	0x00000000


	//----- nvinfo : EIATTR_REGCOUNT
	.align		4
.L_5:
        /*0024*/ 	.byte	0x04, 0x2f
        /*0026*/ 	.short	(.L_7 - .L_6)
	.align		4
.L_6:
        /*0028*/ 	.word	index@(_Z7div_f64PKdS0_Pdi)
        /*002c*/ 	.word	0x0000001e


	//----- nvinfo : EIATTR_FRAME_SIZE
	.align		4
.L_7:
        /*0030*/ 	.byte	0x04, 0x11
        /*0032*/ 	.short	(.L_9 - .L_8)
	.align		4
.L_8:
        /*0034*/ 	.word	index@($__internal_1_$__cuda_sm20_div_rn_f64_full)
        /*0038*/ 	.word	0x00000000


	//----- nvinfo : EIATTR_FRAME_SIZE
	.align		4
.L_9:
        /*003c*/ 	.byte	0x04, 0x11
        /*003e*/ 	.short	(.L_11 - .L_10)
	.align		4
.L_10:
        /*0040*/ 	.word	index@(_Z7div_f64PKdS0_Pdi)
        /*0044*/ 	.word	0x00000000


	//----- nvinfo : EIATTR_REGCOUNT
	.align		4
.L_11:
        /*0048*/ 	.byte	0x04, 0x2f
        /*004a*/ 	.short	(.L_13 - .L_12)
	.align		4
.L_12:
        /*004c*/ 	.word	index@(_Z7div_i32PKiS0_Pii)
        /*0050*/ 	.word	0x00000014


	//----- nvinfo : EIATTR_FRAME_SIZE
	.align		4
.L_13:
        /*0054*/ 	.byte	0x04, 0x11
        /*0056*/ 	.short	(.L_15 - .L_14)
	.align		4
.L_14:
        /*0058*/ 	.word	index@(_Z7div_i32PKiS0_Pii)
        /*005c*/ 	.word	0x00000000


	//----- nvinfo : EIATTR_REGCOUNT
	.align		4
.L_15:
        /*0060*/ 	.byte	0x04, 0x2f
        /*0062*/ 	.short	(.L_17 - .L_16)
	.align		4
.L_16:
        /*0064*/ 	.word	index@(_Z7div_i64PKlS0_Pli)
        /*0068*/ 	.word	0x00000020


	//----- nvinfo : EIATTR_FRAME_SIZE
	.align		4
.L_17:
        /*006c*/ 	.byte	0x04, 0x11
        /*006e*/ 	.short	(.L_19 - .L_18)
	.align		4
.L_18:
        /*0070*/ 	.word	index@($__internal_0_$__cuda_sm20_div_s64)
        /*0074*/ 	.word	0x00000000


	//----- nvinfo : EIATTR_FRAME_SIZE
	.align		4
.L_19:
        /*0078*/ 	.byte	0x04, 0x11
        /*007a*/ 	.short	(.L_21 - .L_20)
	.align		4
.L_20:
        /*007c*/ 	.word	index@(_Z7div_i64PKlS0_Pli)
        /*0080*/ 	.word	0x00000000


	//----- nvinfo : EIATTR_MIN_STACK_SIZE
	.align		4
.L_21:
        /*0084*/ 	.byte	0x04, 0x12
        /*0086*/ 	.short	(.L_23 - .L_22)
	.align		4
.L_22:
        /*0088*/ 	.word	index@(_Z7div_i64PKlS0_Pli)
        /*008c*/ 	.word	0x00000000


	//----- nvinfo : EIATTR_MIN_STACK_SIZE
	.align		4
.L_23:
        /*0090*/ 	.byte	0x04, 0x12
        /*0092*/ 	.short	(.L_25 - .L_24)
	.align		4
.L_24:
        /*0094*/ 	.word	index@(_Z7div_i32PKiS0_Pii)
        /*0098*/ 	.word	0x00000000


	//----- nvinfo : EIATTR_MIN_STACK_SIZE
	.align		4
.L_25:
        /*009c*/ 	.byte	0x04, 0x12
        /*009e*/ 	.short	(.L_27 - .L_26)
	.align		4
.L_26:
        /*00a0*/ 	.word	index@(_Z7div_f64PKdS0_Pdi)
        /*00a4*/ 	.word	0x00000000


	//----- nvinfo : EIATTR_MIN_STACK_SIZE
	.align		4
.L_27:
        /*00a8*/ 	.byte	0x04, 0x12
        /*00aa*/ 	.short	(.L_29 - .L_28)
	.align		4
.L_28:
        /*00ac*/ 	.word	index@(_Z7div_f32PKfS0_Pfi)
        /*00b0*/ 	.word	0x00000000
.L_29:


//--------------------- .nv.compat                --------------------------
	.section	.nv.compat,"",@"SHT_CUDA_COMPAT_INFO"
	.align	4
        /*0000*/ 	.byte	0x02, 0x09, 0x00, 0x00, 0x02, 0x02, 0x01, 0x00, 0x02, 0x05, 0x05, 0x00, 0x03, 0x07, 0x01, 0x01
        /*0010*/ 	.byte	0x02, 0x03, 0x00, 0x00, 0x02, 0x06, 0x01, 0x00, 0x04, 0x0b, 0x08, 0x00, 0x01, 0x00, 0x00, 0x00
        /*0020*/ 	.byte	0x00, 0x00, 0x00, 0x00


//--------------------- .nv.info._Z7div_i64PKlS0_Pli --------------------------
	.section	.nv.info._Z7div_i64PKlS0_Pli,"",@"SHT_CUDA_INFO"
	.sectionflags	@""
	.align	4


	//----- nvinfo : EIATTR_CUDA_API_VERSION
	.align		4
        /*0000*/ 	.byte	0x04, 0x37
        /*0002*/ 	.short	(.L_31 - .L_30)
.L_30:
        /*0004*/ 	.word	0x00000082


	//----- nvinfo : EIATTR_KPARAM_INFO
	.align		4
.L_31:
        /*0008*/ 	.byte	0x04, 0x17
        /*000a*/ 	.short	(.L_33 - .L_32)
.L_32:
        /*000c*/ 	.word	0x00000000
        /*0010*/ 	.short	0x0003
        /*0012*/ 	.short	0x0018
        /*0014*/ 	.byte	0x00, 0xf0, 0x11, 0x00


	//----- nvinfo : EIATTR_KPARAM_INFO
	.align		4
.L_33:
        /*0018*/ 	.byte	0x04, 0x17
        /*001a*/ 	.short	(.L_35 - .L_34)
.L_34:
        /*001c*/ 	.word	0x00000000
        /*0020*/ 	.short	0x0002
        /*0022*/ 	.short	0x0010
        /*0024*/ 	.byte	0x00, 0xf5, 0x21, 0x00


	//----- nvinfo : EIATTR_KPARAM_INFO
	.align		4
.L_35:
        /*0028*/ 	.byte	0x04, 0x17
        /*002a*/ 	.short	(.L_37 - .L_36)
.L_36:
        /*002c*/ 	.word	0x00000000
        /*0030*/ 	.short	0x0001
        /*0032*/ 	.short	0x0008
        /*0034*/ 	.byte	0x00, 0xf5, 0x21, 0x00


	//----- nvinfo : EIATTR_KPARAM_INFO
	.align		4
.L_37:
        /*0038*/ 	.byte	0x04, 0x17
        /*003a*/ 	.short	(.L_39 - .L_38)
.L_38:
        /*003c*/ 	.word	0x00000000
        /*0040*/ 	.short	0x0000
        /*0042*/ 	.short	0x0000
        /*0044*/ 	.byte	0x00, 0xf5, 0x21, 0x00


	//----- nvinfo : EIATTR_SPARSE_MMA_MASK
	.align		4
.L_39:
        /*0048*/ 	.byte	0x03, 0x50
        /*004a*/ 	.short	0x0000


	//----- nvinfo : EIATTR_MAXREG_COUNT
	.align		4
        /*004c*/ 	.byte	0x03, 0x1b
        /*004e*/ 	.short	0x00ff


	//----- nvinfo : EIATTR_MERCURY_ISA_VERSION
	.align		4
        /*0050*/ 	.byte	0x03, 0x5f
        /*0052*/ 	.short	0x0101


	//----- nvinfo : EIATTR_VRC_CTA_INIT_COUNT
	.align		4
        /*0054*/ 	.byte	0x02, 0x4a
	.zero		1
	.zero		1


	//----- nvinfo : EIATTR_EXIT_INSTR_OFFSETS
	.align		4
        /*0058*/ 	.byte	0x04, 0x1c
        /*005a*/ 	.short	(.L_41 - .L_40)


	//   ....[0]....
.L_40:
        /*005c*/ 	.word	0x00000070


	//   ....[1]....
        /*0060*/ 	.word	0x00000370


	//----- nvinfo : EIATTR_CRS_STACK_SIZE
	.align		4
.L_41:
        /*0064*/ 	.byte	0x04, 0x1e
        /*0066*/ 	.short	(.L_43 - .L_42)
.L_42:
        /*0068*/ 	.word	0x00000000


	//----- nvinfo : EIATTR_CBANK_PARAM_SIZE
	.align		4
.L_43:
        /*006c*/ 	.byte	0x03, 0x19
        /*006e*/ 	.short	0x001c


	//----- nvinfo : EIATTR_PARAM_CBANK
	.align		4
        /*0070*/ 	.byte	0x04, 0x0a
        /*0072*/ 	.short	(.L_45 - .L_44)
	.align		4
.L_44:
        /*0074*/ 	.word	index@(.nv.constant0._Z7div_i64PKlS0_Pli)
        /*0078*/ 	.short	0x0380
        /*007a*/ 	.short	0x001c


	//----- nvinfo : EIATTR_SW_WAR
	.align		4
.L_45:
        /*007c*/ 	.byte	0x04, 0x36
        /*007e*/ 	.short	(.L_47 - .L_46)
.L_46:
        /*0080*/ 	.word	0x00000008
.L_47:


//--------------------- .nv.info._Z7div_i32PKiS0_Pii --------------------------
	.section	.nv.info._Z7div_i32PKiS0_Pii,"",@"SHT_CUDA_INFO"
	.sectionflags	@""
	.align	4


	//----- nvinfo : EIATTR_CUDA_API_VERSION
	.align		4
        /*0000*/ 	.byte	0x04, 0x37
        /*0002*/ 	.short	(.L_49 - .L_48)
.L_48:
        /*0004*/ 	.word	0x00000082


	//----- nvinfo : EIATTR_KPARAM_INFO
	.align		4
.L_49:
        /*0008*/ 	.byte	0x04, 0x17
        /*000a*/ 	.short	(.L_51 - .L_50)
.L_50:
        /*000c*/ 	.word	0x00000000
        /*0010*/ 	.short	0x0003
        /*0012*/ 	.short	0x0018
        /*0014*/ 	.byte	0x00, 0xf0, 0x11, 0x00


	//----- nvinfo : EIATTR_KPARAM_INFO
	.align		4
.L_51:
        /*0018*/ 	.byte	0x04, 0x17
        /*001a*/ 	.short	(.L_53 - .L_52)
.L_52:
        /*001c*/ 	.word	0x00000000
        /*0020*/ 	.short	0x0002
        /*0022*/ 	.short	0x0010
        /*0024*/ 	.byte	0x00, 0xf5, 0x21, 0x00


	//----- nvinfo : EIATTR_KPARAM_INFO
	.align		4
.L_53:
        /*0028*/ 	.byte	0x04, 0x17
        /*002a*/ 	.short	(.L_55 - .L_54)
.L_54:
        /*002c*/ 	.word	0x00000000
        /*0030*/ 	.short	0x0001
        /*0032*/ 	.short	0x0008
        /*0034*/ 	.byte	0x00, 0xf5, 0x21, 0x00


	//----- nvinfo : EIATTR_KPARAM_INFO
	.align		4
.L_55:
        /*0038*/ 	.byte	0x04, 0x17
        /*003a*/ 	.short	(.L_57 - .L_56)
.L_56:
        /*003c*/ 	.word	0x00000000
        /*0040*/ 	.short	0x0000
        /*0042*/ 	.short	0x0000
        /*0044*/ 	.byte	0x00, 0xf5, 0x21, 0x00


	//----- nvinfo : EIATTR_SPARSE_MMA_MASK
	.align		4
.L_57:
        /*0048*/ 	.byte	0x03, 0x50
        /*004a*/ 	.short	0x0000


	//----- nvinfo : EIATTR_MAXREG_COUNT
	.align		4
        /*004c*/ 	.byte	0x03, 0x1b
        /*004e*/ 	.short	0x00ff


	//----- nvinfo : EIATTR_MERCURY_ISA_VERSION
	.align		4
        /*0050*/ 	.byte	0x03, 0x5f
        /*0052*/ 	.short	0x0101


	//----- nvinfo : EIATTR_VRC_CTA_INIT_COUNT
	.align		4
        /*0054*/ 	.byte	0x02, 0x4a
	.zero		1
	.zero		1


	//----- nvinfo : EIATTR_EXIT_INSTR_OFFSETS
	.align		4
        /*0058*/ 	.byte	0x04, 0x1c
        /*005a*/ 	.short	(.L_59 - .L_58)


	//   ....[0]....
.L_58:
        /*005c*/ 	.word	0x00000070


	//   ....[1]....
        /*0060*/ 	.word	0x00000300


	//----- nvinfo : EIATTR_CRS_STACK_SIZE
	.align		4
.L_59:
        /*0064*/ 	.byte	0x04, 0x1e
        /*0066*/ 	.short	(.L_61 - .L_60)
.L_60:
        /*0068*/ 	.word	0x00000000


	//----- nvinfo : EIATTR_CBANK_PARAM_SIZE
	.align		4
.L_61:
        /*006c*/ 	.byte	0x03, 0x19
        /*006e*/ 	.short	0x001c


	//----- nvinfo : EIATTR_PARAM_CBANK
	.align		4
        /*0070*/ 	.byte	0x04, 0x0a
        /*0072*/ 	.short	(.L_63 - .L_62)
	.align		4
.L_62:
        /*0074*/ 	.word	index@(.nv.constant0._Z7div_i32PKiS0_Pii)
        /*0078*/ 	.short	0x0380
        /*007a*/ 	.short	0x001c


	//----- nvinfo : EIATTR_SW_WAR
	.align		4
.L_63:
        /*007c*/ 	.byte	0x04, 0x36
        /*007e*/ 	.short	(.L_65 - .L_64)
.L_64:
        /*0080*/ 	.word	0x00000008
.L_65:


//--------------------- .nv.info._Z7div_f64PKdS0_Pdi --------------------------
	.section	.nv.info._Z7div_f64PKdS0_Pdi,"",@"SHT_CUDA_INFO"
	.sectionflags	@""
	.align	4


	//----- nvinfo : EIATTR_CUDA_API_VERSION
	.align		4
        /*0000*/ 	.byte	0x04, 0x37
        /*0002*/ 	.short	(.L_67 - .L_66)
.L_66:
        /*0004*/ 	.word	0x00000082


	//----- nvinfo : EIATTR_KPARAM_INFO
	.align		4
.L_67:
        /*0008*/ 	.byte	0x04, 0x17
        /*000a*/ 	.short	(.L_69 - .L_68)
.L_68:
        /*000c*/ 	.word	0x00000000
        /*0010*/ 	.short	0x0003
        /*0012*/ 	.short	0x0018
        /*0014*/ 	.byte	0x00, 0xf0, 0x11, 0x00


	//----- nvinfo : EIATTR_KPARAM_INFO
	.align		4
.L_69:
        /*0018*/ 	.byte	0x04, 0x17
        /*001a*/ 	.short	(.L_71 - .L_70)
.L_70:
        /*001c*/ 	.word	0x00000000
        /*0020*/ 	.short	0x0002
        /*0022*/ 	.short	0x0010
        /*0024*/ 	.byte	0x00, 0xf5, 0x21, 0x00


	//----- nvinfo : EIATTR_KPARAM_INFO
	.align		4
.L_71:
        /*0028*/ 	.byte	0x04, 0x17
        /*002a*/ 	.short	(.L_73 - .L_72)
.L_72:
        /*002c*/ 	.word	0x00000000
        /*0030*/ 	.short	0x0001
        /*0032*/ 	.short	0x0008
        /*0034*/ 	.byte	0x00, 0xf5, 0x21, 0x00


	//----- nvinfo : EIATTR_KPARAM_INFO
	.align		4
.L_73:
        /*0038*/ 	.byte	0x04, 0x17
        /*003a*/ 	.short	(.L_75 - .L_74)
.L_74:
        /*003c*/ 	.word	0x00000000
        /*0040*/ 	.short	0x0000
        /*0042*/ 	.short	0x0000
        /*0044*/ 	.byte	0x00, 0xf5, 0x21, 0x00


	//----- nvinfo : EIATTR_SPARSE_MMA_MASK
	.align		4
.L_75:
        /*0048*/ 	.byte	0x03, 0x50
        /*004a*/ 	.short	0x0000


	//----- nvinfo : EIATTR_MAXREG_COUNT
	.align		4
        /*004c*/ 	.byte	0x03, 0x1b
        /*004e*/ 	.short	0x00ff


	//----- nvinfo : EIATTR_MERCURY_ISA_VERSION
	.align		4
        /*0050*/ 	.byte	0x03, 0x5f
        /*0052*/ 	.short	0x0101


	//----- nvinfo : EIATTR_VRC_CTA_INIT_COUNT
	.align		4
        /*0054*/ 	.byte	0x02, 0x4a
	.zero		1
	.zero		1


	//----- nvinfo : EIATTR_EXIT_INSTR_OFFSETS
	.align		4
        /*0058*/ 	.byte	0x04, 0x1c
        /*005a*/ 	.short	(.L_77 - .L_76)


	//   ....[0]....
.L_76:
        /*005c*/ 	.word	0x00000070


	//   ....[1]....
        /*0060*/ 	.word	0x000002d0


	//----- nvinfo : EIATTR_CRS_STACK_SIZE
	.align		4
.L_77:
        /*0064*/ 	.byte	0x04, 0x1e
        /*0066*/ 	.short	(.L_79 - .L_78)
.L_78:
        /*0068*/ 	.word	0x00000000


	//----- nvinfo : EIATTR_CBANK_PARAM_SIZE
	.align		4
.L_79:
        /*006c*/ 	.byte	0x03, 0x19
        /*006e*/ 	.short	0x001c


	//----- nvinfo : EIATTR_PARAM_CBANK
	.align		4
        /*0070*/ 	.byte	0x04, 0x0a
        /*0072*/ 	.short	(.L_81 - .L_80)
	.align		4
.L_80:
        /*0074*/ 	.word	index@(.nv.constant0._Z7div_f64PKdS0_Pdi)
        /*0078*/ 	.short	0x0380
        /*007a*/ 	.short	0x001c


	//----- nvinfo : EIATTR_SW_WAR
	.align		4
.L_81:
        /*007c*/ 	.byte	0x04, 0x36
        /*007e*/ 	.short	(.L_83 - .L_82)
.L_82:
        /*0080*/ 	.word	0x00000008
.L_83:


//--------------------- .nv.info._Z7div_f32PKfS0_Pfi --------------------------
	.section	.nv.info._Z7div_f32PKfS0_Pfi,"",@"SHT_CUDA_INFO"
	.sectionflags	@""
	.align	4


	//----- nvinfo : EIATTR_CUDA_API_VERSION
	.align		4
        /*0000*/ 	.byte	0x04, 0x37
        /*0002*/ 	.short	(.L_85 - .L_84)
.L_84:
        /*0004*/ 	.word	0x00000082


	//----- nvinfo : EIATTR_KPARAM_INFO
	.align		4
.L_85:
        /*0008*/ 	.byte	0x04, 0x17
        /*000a*/ 	.short	(.L_87 - .L_86)
.L_86:
        /*000c*/ 	.word	0x00000000
        /*0010*/ 	.short	0x0003
        /*0012*/ 	.short	0x0018
        /*0014*/ 	.byte	0x00, 0xf0, 0x11, 0x00


	//----- nvinfo : EIATTR_KPARAM_INFO
	.align		4
.L_87:
        /*0018*/ 	.byte	0x04, 0x17
        /*001a*/ 	.short	(.L_89 - .L_88)
.L_88:
        /*001c*/ 	.word	0x00000000
        /*0020*/ 	.short	0x0002
        /*0022*/ 	.short	0x0010
        /*0024*/ 	.byte	0x00, 0xf5, 0x21, 0x00


	//----- nvinfo : EIATTR_KPARAM_INFO
	.align		4
.L_89:
        /*0028*/ 	.byte	0x04, 0x17
        /*002a*/ 	.short	(.L_91 - .L_90)
.L_90:
        /*002c*/ 	.word	0x00000000
        /*0030*/ 	.short	0x0001
        /*0032*/ 	.short	0x0008
        /*0034*/ 	.byte	0x00, 0xf5, 0x21, 0x00


	//----- nvinfo : EIATTR_KPARAM_INFO
	.align		4
.L_91:
        /*0038*/ 	.byte	0x04, 0x17
        /*003a*/ 	.short	(.L_93 - .L_92)
.L_92:
        /*003c*/ 	.word	0x00000000
        /*0040*/ 	.short	0x0000
        /*0042*/ 	.short	0x0000
        /*0044*/ 	.byte	0x00, 0xf5, 0x21, 0x00


	//----- nvinfo : EIATTR_SPARSE_MMA_MASK
	.align		4
.L_93:
        /*0048*/ 	.byte	0x03, 0x50
        /*004a*/ 	.short	0x0000


	//----- nvinfo : EIATTR_MAXREG_COUNT
	.align		4
        /*004c*/ 	.byte	0x03, 0x1b
        /*004e*/ 	.short	0x00ff


	//----- nvinfo : EIATTR_MERCURY_ISA_VERSION
	.align		4
        /*0050*/ 	.byte	0x03, 0x5f
        /*0052*/ 	.short	0x0101


	//----- nvinfo : EIATTR_VRC_CTA_INIT_COUNT
	.align		4
        /*0054*/ 	.byte	0x02, 0x4a
	.zero		1
	.zero		1


	//----- nvinfo : EIATTR_EXIT_INSTR_OFFSETS
	.align		4
        /*0058*/ 	.byte	0x04, 0x1c
        /*005a*/ 	.short	(.L_95 - .L_94)


	//   ....[0]....
.L_94:
        /*005c*/ 	.word	0x00000070


	//   ....[1]....
        /*0060*/ 	.word	0x00000260


	//----- nvinfo : EIATTR_CRS_STACK_SIZE
	.align		4
.L_95:
        /*0064*/ 	.byte	0x04, 0x1e
        /*0066*/ 	.short	(.L_97 - .L_96)
.L_96:
        /*0068*/ 	.word	0x00000000


	//----- nvinfo : EIATTR_CBANK_PARAM_SIZE
	.align		4
.L_97:
        /*006c*/ 	.byte	0x03, 0x19
        /*006e*/ 	.short	0x001c


	//----- nvinfo : EIATTR_PARAM_CBANK
	.align		4
        /*0070*/ 	.byte	0x04, 0x0a
        /*0072*/ 	.short	(.L_99 - .L_98)
	.align		4
.L_98:
        /*0074*/ 	.word	index@(.nv.constant0._Z7div_f32PKfS0_Pfi)
        /*0078*/ 	.short	0x0380
        /*007a*/ 	.short	0x001c


	//----- nvinfo : EIATTR_SW_WAR
	.align		4
.L_99:
        /*007c*/ 	.byte	0x04, 0x36
        /*007e*/ 	.short	(.L_101 - .L_100)
.L_100:
        /*0080*/ 	.word	0x00000008
.L_101:


//--------------------- .nv.callgraph             --------------------------
	.section	.nv.callgraph,"",@"SHT_CUDA_CALLGRAPH"
	.align	4
	.sectionentsize	8
	.align		4
        /*0000*/ 	.word	0x00000000
	.align		4
        /*0004*/ 	.word	0xffffffff
	.align		4
        /*0008*/ 	.word	0x00000000
	.align		4
        /*000c*/ 	.word	0xfffffffe
	.align		4
        /*0010*/ 	.word	0x00000000
	.align		4
        /*0014*/ 	.word	0xfffffffd
	.align		4
        /*0018*/ 	.word	0x00000000
	.align		4
        /*001c*/ 	.word	0xfffffffc


//--------------------- .text._Z7div_i64PKlS0_Pli --------------------------
	.section	.text._Z7div_i64PKlS0_Pli,"ax",@progbits
	.align	128
        .global         _Z7div_i64PKlS0_Pli
        .type           _Z7div_i64PKlS0_Pli,@function
        .size           _Z7div_i64PKlS0_Pli,(.L_x_31 - _Z7div_i64PKlS0_Pli)
        .other          _Z7div_i64PKlS0_Pli,@"STO_CUDA_ENTRY STV_DEFAULT"
_Z7div_i64PKlS0_Pli:
.text._Z7div_i64PKlS0_Pli:
[----:B------:R-:W-:Y:S01]  /*0000*/  LDC R1, c[0x0][0x37c] ;  /* 0x0000df00ff017b82 */ /* 0x000fe20000000800 */
[----:B------:R-:W0:Y:S01]  /*0010*/  S2R R15, SR_CTAID.X ;  /* 0x00000000000f7919 */ /* 0x000e220000002500 */
[----:B------:R-:W0:Y:S01]  /*0020*/  LDCU UR4, c[0x0][0x360] ;  /* 0x00006c00ff0477ac */ /* 0x000e220008000800 */
[----:B------:R-:W0:Y:S01]  /*0030*/  S2R R0, SR_TID.X ;  /* 0x0000000000007919 */ /* 0x000e220000002100 */
[----:B------:R-:W1:Y:S01]  /*0040*/  LDCU UR5, c[0x0][0x398] ;  /* 0x00007300ff0577ac */ /* 0x000e620008000800 */
[----:B0-----:R-:W-:-:S05]  /*0050*/  IMAD R15, R15, UR4, R0 ;  /* 0x000000040f0f7c24 */ /* 0x001fca000f8e0200 */
[----:B-1----:R-:W-:-:S13]  /*0060*/  ISETP.GE.AND P0, PT, R15, UR5, PT ;  /* 0x000000050f007c0c */ /* 0x002fda000bf06270 */
[----:B------:R-:W-:Y:S05]  /*0070*/  @P0 EXIT ;  /* 0x000000000000094d */ /* 0x000fea0003800000 */
[----:B------:R-:W0:Y:S01]  /*0080*/  LDC.64 R2, c[0x0][0x390] ;  /* 0x0000e400ff027b82 */ /* 0x000e220000000a00 */
[----:B------:R-:W1:Y:S01]  /*0090*/  LDCU UR5, c[0x0][0x370] ;  /* 0x00006e00ff0577ac */ /* 0x000e620008000800 */
[----:B------:R-:W2:Y:S06]  /*00a0*/  LDCU.64 UR6, c[0x0][0x358] ;  /* 0x00006b00ff0677ac */ /* 0x000eac0008000a00 */
[----:B------:R-:W3:Y:S01]  /*00b0*/  LDC.64 R4, c[0x0][0x380] ;  /* 0x0000e000ff047b82 */ /* 0x000ee20000000a00 */
[----:B------:R-:W4:Y:S07]  /*00c0*/  LDCU UR8, c[0x0][0x398] ;  /* 0x00007300ff0877ac */ /* 0x000f2e0008000800 */
[----:B------:R-:W0:Y:S01]  /*00d0*/  LDC.64 R6, c[0x0][0x388] ;  /* 0x0000e200ff067b82 */ /* 0x000e220000000a00 */
[----:B-1----:R-:W-:-:S12]  /*00e0*/  UIMAD UR4, UR4, UR5, URZ ;  /* 0x00000005040472a4 */ /* 0x002fd8000f8e02ff */
.L_x_3:
[----:B-1-3--:R-:W-:-:S04]  /*00f0*/  IMAD.WIDE R8, R15, 0x8, R4 ;  /* 0x000000080f087825 */ /* 0x00afc800078e0204 */
[C---:B0-----:R-:W-:Y:S02]  /*0100*/  IMAD.WIDE R10, R15.reuse, 0x8, R6 ;  /* 0x000000080f0a7825 */ /* 0x041fe400078e0206 */
[----:B--2---:R-:W2:Y:S04]  /*0110*/  LDG.E.64 R8, desc[UR6][R8.64] ;  /* 0x0000000608087981 */ /* 0x004ea8000c1e1b00 */
[----:B------:R-:W2:Y:S01]  /*0120*/  LDG.E.64 R10, desc[UR6][R10.64] ;  /* 0x000000060a0a7981 */ /* 0x000ea2000c1e1b00 */
[----:B------:R-:W-:Y:S01]  /*0130*/  IMAD.MOV.U32 R17, RZ, RZ, R15 ;  /* 0x000000ffff117224 */ /* 0x000fe200078e000f */
[----:B------:R-:W-:Y:S01]  /*0140*/  BSSY.RECONVERGENT B0, `(.L_x_0) ;  /* 0x000001f000007945 */ /* 0x000fe20003800200 */
[----:B------:R-:W-:-:S05]  /*0150*/  VIADD R15, R15, UR4 ;  /* 0x000000040f0f7c36 */ /* 0x000fca0008000000 */
[----:B----4-:R-:W-:Y:S02]  /*0160*/  ISETP.GE.AND P2, PT, R15, UR8, PT ;  /* 0x000000080f007c0c */ /* 0x010fe4000bf46270 */
[----:B--2---:R-:W-:-:S04]  /*0170*/  LOP3.LUT R0, R9, R11, RZ, 0xfc, !PT ;  /* 0x0000000b09007212 */ /* 0x004fc800078efcff */
[----:B------:R-:W-:-:S13]  /*0180*/  ISETP.NE.U32.AND P0, PT, R0, RZ, PT ;  /* 0x000000ff0000720c */ /* 0x000fda0003f05070 */
[----:B------:R-:W-:Y:S05]  /*0190*/  @P0 BRA `(.L_x_1) ;  /* 0x0000000000540947 */ /* 0x000fea0003800000 */
[----:B------:R-:W0:Y:S01]  /*01a0*/  I2F.U32.RP R0, R10 ;  /* 0x0000000a00007306 */ /* 0x000e220000209000 */
[----:B------:R-:W-:Y:S02]  /*01b0*/  IADD3 R9, PT, PT, RZ, -R10, RZ ;  /* 0x8000000aff097210 */ /* 0x000fe40007ffe0ff */
[----:B------:R-:W-:-:S05]  /*01c0*/  ISETP.NE.U32.AND P3, PT, R10, RZ, PT ;  /* 0x000000ff0a00720c */ /* 0x000fca0003f65070 */
[----:B0-----:R-:W0:Y:S02]  /*01d0*/  MUFU.RCP R0, R0 ;  /* 0x0000000000007308 */ /* 0x001e240000001000 */
[----:B0-----:R-:W-:-:S06]  /*01e0*/  VIADD R12, R0, 0xffffffe ;  /* 0x0ffffffe000c7836 */ /* 0x001fcc0000000000 */
[----:B------:R0:W1:Y:S02]  /*01f0*/  F2I.FTZ.U32.TRUNC.NTZ R13, R12 ;  /* 0x0000000c000d7305 */ /* 0x000064000021f000 */
[----:B0-----:R-:W-:Y:S02]  /*0200*/  IMAD.MOV.U32 R12, RZ, RZ, RZ ;  /* 0x000000ffff0c7224 */ /* 0x001fe400078e00ff */
[----:B-1----:R-:W-:-:S04]  /*0210*/  IMAD R9, R9, R13, RZ ;  /* 0x0000000d09097224 */ /* 0x002fc800078e02ff */
[----:B------:R-:W-:-:S06]  /*0220*/  IMAD.HI.U32 R13, R13, R9, R12 ;  /* 0x000000090d0d7227 */ /* 0x000fcc00078e000c */
[----:B------:R-:W-:-:S04]  /*0230*/  IMAD.HI.U32 R13, R13, R8, RZ ;  /* 0x000000080d0d7227 */ /* 0x000fc800078e00ff */
[----:B------:R-:W-:-:S04]  /*0240*/  IMAD.MOV R9, RZ, RZ, -R13 ;  /* 0x000000ffff097224 */ /* 0x000fc800078e0a0d */
[----:B------:R-:W-:-:S05]  /*0250*/  IMAD R9, R10, R9, R8 ;  /* 0x000000090a097224 */ /* 0x000fca00078e0208 */
[----:B------:R-:W-:-:S13]  /*0260*/  ISETP.GE.U32.AND P0, PT, R9, R10, PT ;  /* 0x0000000a0900720c */ /* 0x000fda0003f06070 */
[----:B------:R-:W-:Y:S01]  /*0270*/  @P0 IMAD.IADD R9, R9, 0x1, -R10 ;  /* 0x0000000109090824 */ /* 0x000fe200078e0a0a */
[----:B------:R-:W-:-:S04]  /*0280*/  @P0 IADD3 R13, PT, PT, R13, 0x1, RZ ;  /* 0x000000010d0d0810 */ /* 0x000fc80007ffe0ff */
[----:B------:R-:W-:Y:S01]  /*0290*/  ISETP.GE.U32.AND P1, PT, R9, R10, PT ;  /* 0x0000000a0900720c */ /* 0x000fe20003f26070 */
[----:B------:R-:W-:-:S12]  /*02a0*/  IMAD.MOV.U32 R9, RZ, RZ, RZ ;  /* 0x000000ffff097224 */ /* 0x000fd800078e00ff */
[----:B------:R-:W-:Y:S01]  /*02b0*/  @P1 VIADD R13, R13, 0x1 ;  /* 0x000000010d0d1836 */ /* 0x000fe20000000000 */
[----:B------:R-:W-:-:S05]  /*02c0*/  @!P3 LOP3.LUT R13, RZ, R10, RZ, 0x33, !PT ;  /* 0x0000000aff0db212 */ /* 0x000fca00078e33ff */
[----:B------:R-:W-:Y:S01]  /*02d0*/  IMAD.MOV.U32 R8, RZ, RZ, R13 ;  /* 0x000000ffff087224 */ /* 0x000fe200078e000d */
[----:B------:R-:W-:Y:S06]  /*02e0*/  BRA `(.L_x_2) ;  /* 0x0000000000107947 */ /* 0x000fec0003800000 */
.L_x_1:
[----:B------:R-:W-:-:S07]  /*02f0*/  MOV R0, 0x310 ;  /* 0x0000031000007802 */ /* 0x000fce0000000f00 */
[----:B------:R-:W-:Y:S05]  /*0300*/  CALL.REL.NOINC `($__internal_0_$__cuda_sm20_div_s64) ;  /* 0x00000000001c7944 */ /* 0x000fea0003c00000 */
[----:B------:R-:W-:Y:S01]  /*0310*/  MOV R8, R10 ;  /* 0x0000000a00087202 */ /* 0x000fe20000000f00 */
[----:B------:R-:W-:-:S07]  /*0320*/  IMAD.MOV.U32 R9, RZ, RZ, R11 ;  /* 0x000000ffff097224 */ /* 0x000fce00078e000b */
.L_x_2:
[----:B------:R-:W-:Y:S05]  /*0330*/  BSYNC.RECONVERGENT B0 ;  /* 0x0000000000007941 */ /* 0x000fea0003800200 */
.L_x_0:
[----:B------:R-:W-:-:S05]  /*0340*/  IMAD.WIDE R10, R17, 0x8, R2 ;  /* 0x00000008110a7825 */ /* 0x000fca00078e0202 */
[----:B------:R1:W-:Y:S01]  /*0350*/  STG.E.64 desc[UR6][R10.64], R8 ;  /* 0x000000080a007986 */ /* 0x0003e2000c101b06 */
[----:B------:R-:W-:Y:S05]  /*0360*/  @!P2 BRA `(.L_x_3) ;  /* 0xfffffffc0060a947 */ /* 0x000fea000383ffff */
[----:B------:R-:W-:Y:S05]  /*0370*/  EXIT ;  /* 0x000000000000794d */ /* 0x000fea0003800000 */
        .weak           $__internal_0_$__cuda_sm20_div_s64
        .type           $__internal_0_$__cuda_sm20_div_s64,@function
        .size           $__internal_0_$__cuda_sm20_div_s64,(.L_x_31 - $__internal_0_$__cuda_sm20_div_s64)
$__internal_0_$__cuda_sm20_div_s64:
[-C--:B------:R-:W-:Y:S02]  /*0380*/  IADD3 R13, P1, PT, RZ, -R10.reuse, RZ ;  /* 0x8000000aff0d7210 */ /* 0x080fe40007f3e0ff */
[----:B------:R-:W-:Y:S02]  /*0390*/  ISETP.GE.AND P0, PT, R11, RZ, PT ;  /* 0x000000ff0b00720c */ /* 0x000fe40003f06270 */
[----:B------:R-:W-:Y:S01]  /*03a0*/  ISETP.GE.AND P4, PT, R9, RZ, PT ;  /* 0x000000ff0900720c */ /* 0x000fe20003f86270 */
[----:B------:R-:W-:Y:S01]  /*03b0*/  IMAD.X R19, RZ, RZ, ~R11, P1 ;  /* 0x000000ffff137224 */ /* 0x000fe200008e0e0b */
[----:B------:R-:W-:-:S04]  /*03c0*/  SEL R12, R13, R10, !P0 ;  /* 0x0000000a0d0c7207 */ /* 0x000fc80004000000 */
[----:B------:R-:W-:-:S04]  /*03d0*/  SEL R13, R19, R11, !P0 ;  /* 0x0000000b130d7207 */ /* 0x000fc80004000000 */
[----:B------:R-:W0:Y:S08]  /*03e0*/  I2F.U64.RP R14, R12 ;  /* 0x0000000c000e7312 */ /* 0x000e300000309000 */
[----:B0-----:R-:W0:Y:S02]  /*03f0*/  MUFU.RCP R14, R14 ;  /* 0x0000000e000e7308 */ /* 0x001e240000001000 */
[----:B0-----:R-:W-:-:S06]  /*0400*/  IADD3 R18, PT, PT, R14, 0x1ffffffe, RZ ;  /* 0x1ffffffe0e127810 */ /* 0x001fcc0007ffe0ff */
[----:B------:R-:W0:Y:S02]  /*0410*/  F2I.U64.TRUNC R18, R18 ;  /* 0x0000001200127311 */ /* 0x000e24000020d800 */
[----:B0-----:R-:W-:-:S04]  /*0420*/  IMAD.WIDE.U32 R20, R18, R12, RZ ;  /* 0x0000000c12147225 */ /* 0x001fc800078e00ff */
[----:B------:R-:W-:Y:S01]  /*0430*/  IMAD R21, R18, R13, R21 ;  /* 0x0000000d12157224 */ /* 0x000fe200078e0215 */
[----:B------:R-:W-:-:S03]  /*0440*/  IADD3 R23, P0, PT, RZ, -R20, RZ ;  /* 0x80000014ff177210 */ /* 0x000fc60007f1e0ff */
[----:B------:R-:W-:Y:S02]  /*0450*/  IMAD R21, R19, R12, R21 ;  /* 0x0000000c13157224 */ /* 0x000fe400078e0215 */
[----:B------:R-:W-:-:S04]  /*0460*/  IMAD.HI.U32 R20, R18, R23, RZ ;  /* 0x0000001712147227 */ /* 0x000fc800078e00ff */
[----:B------:R-:W-:Y:S02]  /*0470*/  IMAD.X R25, RZ, RZ, ~R21, P0 ;  /* 0x000000ffff197224 */ /* 0x000fe400000e0e15 */
[----:B------:R-:W-:Y:S02]  /*0480*/  IMAD.MOV.U32 R21, RZ, RZ, R18 ;  /* 0x000000ffff157224 */ /* 0x000fe400078e0012 */
[-C--:B------:R-:W-:Y:S02]  /*0490*/  IMAD R27, R19, R25.reuse, RZ ;  /* 0x00000019131b7224 */ /* 0x080fe400078e02ff */
[----:B------:R-:W-:-:S04]  /*04a0*/  IMAD.WIDE.U32 R20, P0, R18, R25, R20 ;  /* 0x0000001912147225 */ /* 0x000fc80007800014 */
[----:B------:R-:W-:-:S04]  /*04b0*/  IMAD.HI.U32 R25, R19, R25, RZ ;  /* 0x0000001913197227 */ /* 0x000fc800078e00ff */
[----:B------:R-:W-:Y:S01]  /*04c0*/  IMAD.HI.U32 R20, P1, R19, R23, R20 ;  /* 0x0000001713147227 */ /* 0x000fe20007820014 */
[----:B------:R-:W-:-:S04]  /*04d0*/  IADD3.X R19, PT, PT, R25, R19, RZ, P0, !PT ;  /* 0x0000001319137210 */ /* 0x000fc800007fe4ff */
[----:B------:R-:W-:-:S04]  /*04e0*/  IADD3 R21, P3, PT, R27, R20, RZ ;  /* 0x000000141b157210 */ /* 0x000fc80007f7e0ff */
[----:B------:R-:W-:Y:S01]  /*04f0*/  IADD3.X R19, PT, PT, RZ, RZ, R19, P3, P1 ;  /* 0x000000ffff137210 */ /* 0x000fe20001fe2413 */
[----:B------:R-:W-:-:S04]  /*0500*/  IMAD.WIDE.U32 R22, R21, R12, RZ ;  /* 0x0000000c15167225 */ /* 0x000fc800078e00ff */
[----:B------:R-:W-:Y:S01]  /*0510*/  IMAD R14, R21, R13, R23 ;  /* 0x0000000d150e7224 */ /* 0x000fe200078e0217 */
[----:B------:R-:W-:Y:S02]  /*0520*/  IADD3 R25, P0, PT, RZ, -R22, RZ ;  /* 0x80000016ff197210 */ /* 0x000fe40007f1e0ff */
[----:B------:R-:W-:Y:S01]  /*0530*/  IADD3 R23, P5, PT, RZ, -R8, RZ ;  /* 0x80000008ff177210 */ /* 0x000fe20007fbe0ff */
[----:B------:R-:W-:Y:S02]  /*0540*/  IMAD R14, R19, R12, R14 ;  /* 0x0000000c130e7224 */ /* 0x000fe400078e020e */
[----:B------:R-:W-:Y:S01]  /*0550*/  IMAD.HI.U32 R20, R21, R25, RZ ;  /* 0x0000001915147227 */ /* 0x000fe200078e00ff */
[----:B------:R-:W-:-:S03]  /*0560*/  SEL R8, R23, R8, !P4 ;  /* 0x0000000817087207 */ /* 0x000fc60006000000 */
[----:B------:R-:W-:-:S04]  /*0570*/  IMAD.X R14, RZ, RZ, ~R14, P0 ;  /* 0x000000ffff0e7224 */ /* 0x000fc800000e0e0e */
[----:B------:R-:W-:-:S04]  /*0580*/  IMAD.WIDE.U32 R20, P0, R21, R14, R20 ;  /* 0x0000000e15147225 */ /* 0x000fc80007800014 */
[----:B------:R-:W-:-:S04]  /*0590*/  IMAD.HI.U32 R20, P1, R19, R25, R20 ;  /* 0x0000001913147227 */ /* 0x000fc80007820014 */
[CC--:B------:R-:W-:Y:S02]  /*05a0*/  IMAD R21, R19.reuse, R14.reuse, RZ ;  /* 0x0000000e13157224 */ /* 0x0c0fe400078e02ff */
[----:B------:R-:W-:-:S03]  /*05b0*/  IMAD.HI.U32 R14, R19, R14, RZ ;  /* 0x0000000e130e7227 */ /* 0x000fc600078e00ff */
[----:B------:R-:W-:Y:S01]  /*05c0*/  IADD3 R23, P3, PT, R21, R20, RZ ;  /* 0x0000001415177210 */ /* 0x000fe20007f7e0ff */
[----:B------:R-:W-:Y:S01]  /*05d0*/  IMAD.X R21, RZ, RZ, ~R9, P5 ;  /* 0x000000ffff157224 */ /* 0x000fe200028e0e09 */
[----:B------:R-:W-:-:S03]  /*05e0*/  IADD3.X R19, PT, PT, R14, R19, RZ, P0, !PT ;  /* 0x000000130e137210 */ /* 0x000fc600007fe4ff */
[----:B------:R-:W-:Y:S01]  /*05f0*/  IMAD.HI.U32 R18, R23, R8, RZ ;  /* 0x0000000817127227 */ /* 0x000fe200078e00ff */
[----:B------:R-:W-:Y:S02]  /*0600*/  SEL R21, R21, R9, !P4 ;  /* 0x0000000915157207 */ /* 0x000fe40006000000 */
[----:B------:R-:W-:Y:S01]  /*0610*/  IADD3.X R14, PT, PT, RZ, RZ, R19, P3, P1 ;  /* 0x000000ffff0e7210 */ /* 0x000fe20001fe2413 */
[----:B------:R-:W-:Y:S02]  /*0620*/  IMAD.MOV.U32 R19, RZ, RZ, RZ ;  /* 0x000000ffff137224 */ /* 0x000fe400078e00ff */
[----:B------:R-:W-:-:S04]  /*0630*/  IMAD.WIDE.U32 R18, R23, R21, R18 ;  /* 0x0000001517127225 */ /* 0x000fc800078e0012 */
[C---:B------:R-:W-:Y:S02]  /*0640*/  IMAD R23, R14.reuse, R21, RZ ;  /* 0x000000150e177224 */ /* 0x040fe400078e02ff */
[----:B------:R-:W-:-:S04]  /*0650*/  IMAD.HI.U32 R18, P0, R14, R8, R18 ;  /* 0x000000080e127227 */ /* 0x000fc80007800012 */
[----:B------:R-:W-:Y:S01]  /*0660*/  IMAD.HI.U32 R25, R14, R21, RZ ;  /* 0x000000150e197227 */ /* 0x000fe200078e00ff */
[----:B------:R-:W-:-:S03]  /*0670*/  IADD3 R23, P1, PT, R23, R18, RZ ;  /* 0x0000001217177210 */ /* 0x000fc60007f3e0ff */
[----:B------:R-:W-:Y:S02]  /*0680*/  IMAD.X R25, RZ, RZ, R25, P0 ;  /* 0x000000ffff197224 */ /* 0x000fe400000e0619 */
[----:B------:R-:W-:-:S03]  /*0690*/  IMAD.WIDE.U32 R18, R23, R12, RZ ;  /* 0x0000000c17127225 */ /* 0x000fc600078e00ff */
[----:B------:R-:W-:Y:S01]  /*06a0*/  IADD3.X R25, PT, PT, RZ, R25, RZ, P1, !PT ;  /* 0x00000019ff197210 */ /* 0x000fe20000ffe4ff */
[C---:B------:R-:W-:Y:S01]  /*06b0*/  IMAD R14, R23.reuse, R13, R19 ;  /* 0x0000000d170e7224 */ /* 0x040fe200078e0213 */
[----:B------:R-:W-:Y:S02]  /*06c0*/  IADD3 R27, P1, PT, -R18, R8, RZ ;  /* 0x00000008121b7210 */ /* 0x000fe40007f3e1ff */
[----:B------:R-:W-:Y:S01]  /*06d0*/  IADD3 R8, P3, PT, R23, 0x1, RZ ;  /* 0x0000000117087810 */ /* 0x000fe20007f7e0ff */
[-C--:B------:R-:W-:Y:S01]  /*06e0*/  IMAD R14, R25, R12.reuse, R14 ;  /* 0x0000000c190e7224 */ /* 0x080fe200078e020e */
[----:B------:R-:W-:-:S03]  /*06f0*/  ISETP.GE.U32.AND P0, PT, R27, R12, PT ;  /* 0x0000000c1b00720c */ /* 0x000fc60003f06070 */
[----:B------:R-:W-:Y:S01]  /*0700*/  IMAD.X R29, R21, 0x1, ~R14, P1 ;  /* 0x00000001151d7824 */ /* 0x000fe200008e0e0e */
[----:B------:R-:W-:Y:S02]  /*0710*/  IADD3 R19, P1, PT, R27, -R12, RZ ;  /* 0x8000000c1b137210 */ /* 0x000fe40007f3e0ff */
[----:B------:R-:W-:Y:S02]  /*0720*/  IADD3.X R14, PT, PT, RZ, R25, RZ, P3, !PT ;  /* 0x00000019ff0e7210 */ /* 0x000fe40001ffe4ff */
[C---:B------:R-:W-:Y:S01]  /*0730*/  ISETP.GE.U32.AND.EX P0, PT, R29.reuse, R13, PT, P0 ;  /* 0x0000000d1d00720c */ /* 0x040fe20003f06100 */
[----:B------:R-:W-:-:S03]  /*0740*/  IMAD.X R21, R29, 0x1, ~R13, P1 ;  /* 0x000000011d157824 */ /* 0x000fc600008e0e0d */
[----:B------:R-:W-:Y:S02]  /*0750*/  SEL R19, R19, R27, P0 ;  /* 0x0000001b13137207 */ /* 0x000fe40000000000 */
[----:B------:R-:W-:Y:S02]  /*0760*/  SEL R23, R8, R23, P0 ;  /* 0x0000001708177207 */ /* 0x000fe40000000000 */
[----:B------:R-:W-:Y:S02]  /*0770*/  SEL R21, R21, R29, P0 ;  /* 0x0000001d15157207 */ /* 0x000fe40000000000 */
[----:B------:R-:W-:Y:S02]  /*0780*/  ISETP.GE.U32.AND P1, PT, R19, R12, PT ;  /* 0x0000000c1300720c */ /* 0x000fe40003f26070 */
[----:B------:R-:W-:Y:S02]  /*0790*/  SEL R14, R14, R25, P0 ;  /* 0x000000190e0e7207 */ /* 0x000fe40000000000 */
[----:B------:R-:W-:-:S02]  /*07a0*/  IADD3 R12, P3, PT, R23, 0x1, RZ ;  /* 0x00000001170c7810 */ /* 0x000fc40007f7e0ff */
[----:B------:R-:W-:Y:S02]  /*07b0*/  ISETP.GE.U32.AND.EX P0, PT, R21, R13, PT, P1 ;  /* 0x0000000d1500720c */ /* 0x000fe40003f06110 */
[----:B------:R-:W-:Y:S01]  /*07c0*/  LOP3.LUT R8, R11, R9, RZ, 0x3c, !PT ;  /* 0x000000090b087212 */ /* 0x000fe200078e3cff */
[----:B------:R-:W-:Y:S01]  /*07d0*/  IMAD.X R13, RZ, RZ, R14, P3 ;  /* 0x000000ffff0d7224 */ /* 0x000fe200018e060e */
[----:B------:R-:W-:Y:S02]  /*07e0*/  SEL R12, R12, R23, P0 ;  /* 0x000000170c0c7207 */ /* 0x000fe40000000000 */
[----:B------:R-:W-:Y:S02]  /*07f0*/  ISETP.GE.AND P1, PT, R8, RZ, PT ;  /* 0x000000ff0800720c */ /* 0x000fe40003f26270 */
[----:B------:R-:W-:Y:S02]  /*0800*/  SEL R9, R13, R14, P0 ;  /* 0x0000000e0d097207 */ /* 0x000fe40000000000 */
[----:B------:R-:W-:-:S02]  /*0810*/  IADD3 R13, P3, PT, RZ, -R12, RZ ;  /* 0x8000000cff0d7210 */ /* 0x000fc40007f7e0ff */
[----:B------:R-:W-:Y:S02]  /*0820*/  ISETP.NE.U32.AND P0, PT, R10, RZ, PT ;  /* 0x000000ff0a00720c */ /* 0x000fe40003f05070 */
[----:B------:R-:W-:Y:S01]  /*0830*/  SEL R10, R13, R12, !P1 ;  /* 0x0000000c0d0a7207 */ /* 0x000fe20004800000 */
[----:B------:R-:W-:Y:S01]  /*0840*/  IMAD.X R8, RZ, RZ, ~R9, P3 ;  /* 0x000000ffff087224 */ /* 0x000fe200018e0e09 */
[----:B------:R-:W-:-:S04]  /*0850*/  ISETP.NE.AND.EX P0, PT, R11, RZ, PT, P0 ;  /* 0x000000ff0b00720c */ /* 0x000fc80003f05300 */
[----:B------:R-:W-:Y:S01]  /*0860*/  SEL R11, R8, R9, !P1 ;  /* 0x00000009080b7207 */ /* 0x000fe20004800000 */
[----:B------:R-:W-:Y:S01]  /*0870*/  IMAD.MOV.U32 R9, RZ, RZ, 0x0 ;  /* 0x00000000ff097424 */ /* 0x000fe200078e00ff */
[----:B------:R-:W-:Y:S02]  /*0880*/  MOV R8, R0 ;  /* 0x0000000000087202 */ /* 0x000fe40000000f00 */
[----:B------:R-:W-:Y:S02]  /*0890*/  SEL R10, R10, 0xffffffff, P0 ;  /* 0xffffffff0a0a7807 */ /* 0x000fe40000000000 */
[----:B------:R-:W-:Y:S01]  /*08a0*/  SEL R11, R11, 0xffffffff, P0 ;  /* 0xffffffff0b0b7807 */ /* 0x000fe20000000000 */
[----:B------:R-:W-:Y:S06]  /*08b0*/  RET.REL.NODEC R8 `(_Z7div_i64PKlS0_Pli) ;  /* 0xfffffff408d07950 */ /* 0x000fec0003c3ffff */
.L_x_4:
[----:B------:R-:W-:-:S00]  /*08c0*/  BRA `(.L_x_4) ;  /* 0xfffffffc00fc7947 */ /* 0x000fc0000383ffff */
[----:B------:R-:W-:-:S00]  /*08d0*/  NOP ;  /* 0x0000000000007918 */ /* 0x000fc00000000000 */
        /* <DEDUP_REMOVED lines=10> */
.L_x_31:


//--------------------- .text._Z7div_i32PKiS0_Pii --------------------------
	.section	.text._Z7div_i32PKiS0_Pii,"ax",@progbits
	.align	128
        .global         _Z7div_i32PKiS0_Pii
        .type           _Z7div_i32PKiS0_Pii,@function
        .size           _Z7div_i32PKiS0_Pii,(.L_x_35 - _Z7div_i32PKiS0_Pii)
        .other          _Z7div_i32PKiS0_Pii,@"STO_CUDA_ENTRY STV_DEFAULT"
_Z7div_i32PKiS0_Pii:
.text._Z7div_i32PKiS0_Pii:
        /* <DEDUP_REMOVED lines=15> */
.L_x_5:
[----:B0-----:R-:W-:-:S05]  /*00f0*/  IMAD.WIDE R12, R9, 0x4, R6 ;  /* 0x00000004090c7825 */ /* 0x001fca00078e0206 */
[----:B--2---:R-:W2:Y:S01]  /*0100*/  LDG.E R0, desc[UR6][R12.64] ;  /* 0x000000060c007981 */ /* 0x004ea2000c1e1900 */
[----:B-1-3--:R-:W-:-:S06]  /*0110*/  IMAD.WIDE R10, R9, 0x4, R4 ;  /* 0x00000004090a7825 */ /* 0x00afcc00078e0204 */
[----:B------:R-:W3:Y:S01]  /*0120*/  LDG.E R11, desc[UR6][R10.64] ;  /* 0x000000060a0b7981 */ /* 0x000ee2000c1e1900 */
[-C--:B--2---:R-:W-:Y:S02]  /*0130*/  IABS R17, R0.reuse ;  /* 0x0000000000117213 */ /* 0x084fe40000000000 */
[-C--:B------:R-:W-:Y:S02]  /*0140*/  IABS R12, R0.reuse ;  /* 0x00000000000c7213 */ /* 0x080fe40000000000 */
[----:B------:R-:W0:Y:S01]  /*0150*/  I2F.RP R8, R17 ;  /* 0x0000001100087306 */ /* 0x000e220000209400 */
[----:B---3--:R-:W-:Y:S02]  /*0160*/  IABS R10, R11 ;  /* 0x0000000b000a7213 */ /* 0x008fe40000000000 */
[----:B------:R-:W-:-:S04]  /*0170*/  LOP3.LUT R11, R11, R0, RZ, 0x3c, !PT ;  /* 0x000000000b0b7212 */ /* 0x000fc800078e3cff */
[----:B------:R-:W-:Y:S01]  /*0180*/  ISETP.GE.AND P1, PT, R11, RZ, PT ;  /* 0x000000ff0b00720c */ /* 0x000fe20003f26270 */
[----:B0-----:R-:W0:Y:S02]  /*0190*/  MUFU.RCP R8, R8 ;  /* 0x0000000800087308 */ /* 0x001e240000001000 */
[----:B0-----:R-:W-:Y:S02]  /*01a0*/  VIADD R14, R8, 0xffffffe ;  /* 0x0ffffffe080e7836 */ /* 0x001fe40000000000 */
[----:B------:R-:W-:-:S04]  /*01b0*/  IMAD.MOV R8, RZ, RZ, -R12 ;  /* 0x000000ffff087224 */ /* 0x000fc800078e0a0c */
[----:B------:R0:W1:Y:S02]  /*01c0*/  F2I.FTZ.U32.TRUNC.NTZ R15, R14 ;  /* 0x0000000e000f7305 */ /* 0x000064000021f000 */
[----:B0-----:R-:W-:Y:S02]  /*01d0*/  HFMA2 R14, -RZ, RZ, 0, 0 ;  /* 0x00000000ff0e7431 */ /* 0x001fe400000001ff */
[----:B-1----:R-:W-:-:S04]  /*01e0*/  IMAD.MOV R16, RZ, RZ, -R15 ;  /* 0x000000ffff107224 */ /* 0x002fc800078e0a0f */
[----:B------:R-:W-:-:S04]  /*01f0*/  IMAD R13, R16, R17, RZ ;  /* 0x00000011100d7224 */ /* 0x000fc800078e02ff */
[----:B------:R-:W-:-:S06]  /*0200*/  IMAD.HI.U32 R15, R15, R13, R14 ;  /* 0x0000000d0f0f7227 */ /* 0x000fcc00078e000e */
[----:B------:R-:W-:-:S04]  /*0210*/  IMAD.HI.U32 R15, R15, R10, RZ ;  /* 0x0000000a0f0f7227 */ /* 0x000fc800078e00ff */
[----:B------:R-:W-:Y:S02]  /*0220*/  IMAD R8, R15, R8, R10 ;  /* 0x000000080f087224 */ /* 0x000fe400078e020a */
[C---:B------:R-:W-:Y:S01]  /*0230*/  IMAD.WIDE R10, R9.reuse, 0x4, R2 ;  /* 0x00000004090a7825 */ /* 0x040fe200078e0202 */
[----:B------:R-:W-:Y:S02]  /*0240*/  IADD3 R9, PT, PT, R9, UR4, RZ ;  /* 0x0000000409097c10 */ /* 0x000fe4000fffe0ff */
[----:B------:R-:W-:-:S13]  /*0250*/  ISETP.GT.U32.AND P2, PT, R17, R8, PT ;  /* 0x000000081100720c */ /* 0x000fda0003f44070 */
[-C--:B------:R-:W-:Y:S01]  /*0260*/  @!P2 IADD3 R8, PT, PT, R8, -R17.reuse, RZ ;  /* 0x800000110808a210 */ /* 0x080fe20007ffe0ff */
[----:B------:R-:W-:Y:S01]  /*0270*/  @!P2 VIADD R15, R15, 0x1 ;  /* 0x000000010f0fa836 */ /* 0x000fe20000000000 */
[----:B------:R-:W-:Y:S02]  /*0280*/  ISETP.NE.AND P2, PT, R0, RZ, PT ;  /* 0x000000ff0000720c */ /* 0x000fe40003f45270 */
[----:B------:R-:W-:-:S13]  /*0290*/  ISETP.GE.U32.AND P0, PT, R8, R17, PT ;  /* 0x000000110800720c */ /* 0x000fda0003f06070 */
[----:B------:R-:W-:Y:S02]  /*02a0*/  @P0 IADD3 R15, PT, PT, R15, 0x1, RZ ;  /* 0x000000010f0f0810 */ /* 0x000fe40007ffe0ff */
[----:B----4-:R-:W-:-:S03]  /*02b0*/  ISETP.GE.AND P0, PT, R9, UR8, PT ;  /* 0x0000000809007c0c */ /* 0x010fc6000bf06270 */
[----:B------:R-:W-:Y:S01]  /*02c0*/  @!P1 IMAD.MOV R15, RZ, RZ, -R15 ;  /* 0x000000ffff0f9224 */ /* 0x000fe200078e0a0f */
[----:B------:R-:W-:-:S05]  /*02d0*/  @!P2 LOP3.LUT R15, RZ, R0, RZ, 0x33, !PT ;  /* 0x00000000ff0fa212 */ /* 0x000fca00078e33ff */
[----:B------:R1:W-:Y:S04]  /*02e0*/  STG.E desc[UR6][R10.64], R15 ;  /* 0x0000000f0a007986 */ /* 0x0003e8000c101906 */
[----:B------:R-:W-:Y:S05]  /*02f0*/  @!P0 BRA `(.L_x_5) ;  /* 0xfffffffc007c8947 */ /* 0x000fea000383ffff */
[----:B------:R-:W-:Y:S05]  /*0300*/  EXIT ;  /* 0x000000000000794d */ /* 0x000fea0003800000 */
.L_x_6:
        /* <DEDUP_REMOVED lines=15> */
.L_x_35:


//--------------------- .text._Z7div_f64PKdS0_Pdi --------------------------
	.section	.text._Z7div_f64PKdS0_Pdi,"ax",@progbits
	.align	128
        .global         _Z7div_f64PKdS0_Pdi
        .type           _Z7div_f64PKdS0_Pdi,@function
        .size           _Z7div_f64PKdS0_Pdi,(.L_x_32 - _Z7div_f64PKdS0_Pdi)
        .other          _Z7div_f64PKdS0_Pdi,@"STO_CUDA_ENTRY STV_DEFAULT"
_Z7div_f64PKdS0_Pdi:
.text._Z7div_f64PKdS0_Pdi:
        /* <DEDUP_REMOVED lines=15> */
.L_x_9:
[----:B0-----:R-:W-:-:S06]  /*00f0*/  IMAD.WIDE R8, R2, 0x8, R12 ;  /* 0x0000000802087825 */ /* 0x001fcc00078e020c */
[----:B--2---:R-:W2:Y:S01]  /*0100*/  LDG.E.64 R8, desc[UR6][R8.64] ;  /* 0x0000000608087981 */ /* 0x004ea2000c1e1b00 */
[----:B-1-3--:R-:W-:-:S06]  /*0110*/  IMAD.WIDE R6, R2, 0x8, R14 ;  /* 0x0000000802067825 */ /* 0x00afcc00078e020e */
[----:B------:R-:W3:Y:S01]  /*0120*/  LDG.E.64 R6, desc[UR6][R6.64] ;  /* 0x0000000606067981 */ /* 0x000ee2000c1e1b00 */
[----:B------:R-:W-:Y:S01]  /*0130*/  IMAD.MOV.U32 R4, RZ, RZ, 0x1 ;  /* 0x00000001ff047424 */ /* 0x000fe200078e00ff */
[----:B------:R-:W-:Y:S01]  /*0140*/  BSSY.RECONVERGENT B0, `(.L_x_7) ;  /* 0x0000015000007945 */ /* 0x000fe20003800200 */
[----:B------:R-:W-:Y:S02]  /*0150*/  IMAD.MOV.U32 R3, RZ, RZ, R2 ;  /* 0x000000ffff037224 */ /* 0x000fe400078e0002 */
[----:B------:R-:W-:-:S05]  /*0160*/  VIADD R2, R2, UR4 ;  /* 0x0000000402027c36 */ /* 0x000fca0008000000 */
[----:B----4-:R-:W-:Y:S01]  /*0170*/  ISETP.GE.AND P1, PT, R2, UR8, PT ;  /* 0x0000000802007c0c */ /* 0x010fe2000bf26270 */
[----:B--2---:R-:W0:Y:S01]  /*0180*/  MUFU.RCP64H R5, R9 ;  /* 0x0000000900057308 */ /* 0x004e220000001800 */
[----:B---3--:R-:W-:Y:S01]  /*0190*/  FSETP.GEU.AND P2, PT, |R7|, 6.5827683646048100446e-37, PT ;  /* 0x036000000700780b */ /* 0x008fe20003f4e200 */
[----:B0-----:R-:W-:-:S08]  /*01a0*/  DFMA R10, -R8, R4, 1 ;  /* 0x3ff00000080a742b */ /* 0x001fd00000000104 */
[----:B------:R-:W-:-:S08]  /*01b0*/  DFMA R10, R10, R10, R10 ;  /* 0x0000000a0a0a722b */ /* 0x000fd0000000000a */
[----:B------:R-:W-:-:S08]  /*01c0*/  DFMA R10, R4, R10, R4 ;  /* 0x0000000a040a722b */ /* 0x000fd00000000004 */
[----:B------:R-:W-:-:S08]  /*01d0*/  DFMA R4, -R8, R10, 1 ;  /* 0x3ff000000804742b */ /* 0x000fd0000000010a */
[----:B------:R-:W-:-:S08]  /*01e0*/  DFMA R4, R10, R4, R10 ;  /* 0x000000040a04722b */ /* 0x000fd0000000000a */
[----:B------:R-:W-:-:S08]  /*01f0*/  DMUL R10, R6, R4 ;  /* 0x00000004060a7228 */ /* 0x000fd00000000000 */
[----:B------:R-:W-:-:S08]  /*0200*/  DFMA R18, -R8, R10, R6 ;  /* 0x0000000a0812722b */ /* 0x000fd00000000106 */
[----:B------:R-:W-:-:S10]  /*0210*/  DFMA R4, R4, R18, R10 ;  /* 0x000000120404722b */ /* 0x000fd4000000000a */
[----:B------:R-:W-:-:S05]  /*0220*/  FFMA R0, RZ, R9, R5 ;  /* 0x00000009ff007223 */ /* 0x000fca0000000005 */
[----:B------:R-:W-:-:S13]  /*0230*/  FSETP.GT.AND P0, PT, |R0|, 1.469367938527859385e-39, PT ;  /* 0x001000000000780b */ /* 0x000fda0003f04200 */
[----:B------:R-:W-:Y:S05]  /*0240*/  @P0 BRA P2, `(.L_x_8) ;  /* 0x0000000000100947 */ /* 0x000fea0001000000 */
[----:B------:R-:W-:-:S07]  /*0250*/  MOV R0, 0x270 ;  /* 0x0000027000007802 */ /* 0x000fce0000000f00 */
[----:B------:R-:W-:Y:S05]  /*0260*/  CALL.REL.NOINC `($__internal_1_$__cuda_sm20_div_rn_f64_full) ;  /* 0x00000000001c7944 */ /* 0x000fea0003c00000 */
[----:B------:R-:W-:Y:S02]  /*0270*/  IMAD.MOV.U32 R4, RZ, RZ, R6 ;  /* 0x000000ffff047224 */ /* 0x000fe400078e0006 */
[----:B------:R-:W-:-:S07]  /*0280*/  IMAD.MOV.U32 R5, RZ, RZ, R7 ;  /* 0x000000ffff057224 */ /* 0x000fce00078e0007 */
.L_x_8:
[----:B------:R-:W-:Y:S05]  /*0290*/  BSYNC.RECONVERGENT B0 ;  /* 0x0000000000007941 */ /* 0x000fea0003800200 */
.L_x_7:
[----:B------:R-:W-:-:S05]  /*02a0*/  IMAD.WIDE R6, R3, 0x8, R16 ;  /* 0x0000000803067825 */ /* 0x000fca00078e0210 */
[----:B------:R1:W-:Y:S01]  /*02b0*/  STG.E.64 desc[UR6][R6.64], R4 ;  /* 0x0000000406007986 */ /* 0x0003e2000c101b06 */
[----:B------:R-:W-:Y:S05]  /*02c0*/  @!P1 BRA `(.L_x_9) ;  /* 0xfffffffc00889947 */ /* 0x000fea000383ffff */
[----:B------:R-:W-:Y:S05]  /*02d0*/  EXIT ;  /* 0x000000000000794d */ /* 0x000fea0003800000 */
        .weak           $__internal_1_$__cuda_sm20_div_rn_f64_full
        .type           $__internal_1_$__cuda_sm20_div_rn_f64_full,@function
        .size           $__internal_1_$__cuda_sm20_div_rn_f64_full,(.L_x_32 - $__internal_1_$__cuda_sm20_div_rn_f64_full)
$__internal_1_$__cuda_sm20_div_rn_f64_full:
[C---:B------:R-:W-:Y:S01]  /*02e0*/  FSETP.GEU.AND P0, PT, |R9|.reuse, 1.469367938527859385e-39, PT ;  /* 0x001000000900780b */ /* 0x040fe20003f0e200 */
[----:B------:R-:W-:Y:S01]  /*02f0*/  IMAD.MOV.U32 R22, RZ, RZ, 0x1 ;  /* 0x00000001ff167424 */ /* 0x000fe200078e00ff */
[----:B------:R-:W-:Y:S01]  /*0300*/  LOP3.LUT R10, R9, 0x800fffff, RZ, 0xc0, !PT ;  /* 0x800fffff090a7812 */ /* 0x000fe200078ec0ff */
[----:B------:R-:W-:Y:S01]  /*0310*/  BSSY.RECONVERGENT B1, `(.L_x_10) ;  /* 0x0000054000017945 */ /* 0x000fe20003800200 */
[C---:B------:R-:W-:Y:S02]  /*0320*/  FSETP.GEU.AND P3, PT, |R7|.reuse, 1.469367938527859385e-39, PT ;  /* 0x001000000700780b */ /* 0x040fe40003f6e200 */
[----:B------:R-:W-:Y:S01]  /*0330*/  LOP3.LUT R11, R10, 0x3ff00000, RZ, 0xfc, !PT ;  /* 0x3ff000000a0b7812 */ /* 0x000fe200078efcff */
[----:B------:R-:W-:Y:S01]  /*0340*/  IMAD.MOV.U32 R10, RZ, RZ, R8 ;  /* 0x000000ffff0a7224 */ /* 0x000fe200078e0008 */
[----:B------:R-:W-:Y:S02]  /*0350*/  LOP3.LUT R4, R7, 0x7ff00000, RZ, 0xc0, !PT ;  /* 0x7ff0000007047812 */ /* 0x000fe400078ec0ff */
[----:B------:R-:W-:-:S03]  /*0360*/  LOP3.LUT R27, R9, 0x7ff00000, RZ, 0xc0, !PT ;  /* 0x7ff00000091b7812 */ /* 0x000fc600078ec0ff */
[----:B------:R-:W-:Y:S01]  /*0370*/  @!P0 DMUL R10, R8, 8.98846567431157953865e+307 ;  /* 0x7fe00000080a8828 */ /* 0x000fe20000000000 */
[----:B------:R-:W-:-:S03]  /*0380*/  ISETP.GE.U32.AND P2, PT, R4, R27, PT ;  /* 0x0000001b0400720c */ /* 0x000fc60003f46070 */
[----:B------:R-:W-:Y:S02]  /*0390*/  @!P3 LOP3.LUT R5, R9, 0x7ff00000, RZ, 0xc0, !PT ;  /* 0x7ff000000905b812 */ /* 0x000fe400078ec0ff */
[----:B------:R-:W0:Y:S02]  /*03a0*/  MUFU.RCP64H R23, R11 ;  /* 0x0000000b00177308 */ /* 0x000e240000001800 */
[----:B------:R-:W-:Y:S01]  /*03b0*/  @!P3 ISETP.GE.U32.AND P4, PT, R4, R5, PT ;  /* 0x000000050400b20c */ /* 0x000fe20003f86070 */
[----:B------:R-:W-:Y:S01]  /*03c0*/  IMAD.MOV.U32 R5, RZ, RZ, 0x1ca00000 ;  /* 0x1ca00000ff057424 */ /* 0x000fe200078e00ff */
[----:B------:R-:W-:-:S04]  /*03d0*/  @!P0 LOP3.LUT R27, R11, 0x7ff00000, RZ, 0xc0, !PT ;  /* 0x7ff000000b1b8812 */ /* 0x000fc800078ec0ff */
[----:B------:R-:W-:-:S04]  /*03e0*/  @!P3 SEL R21, R5, 0x63400000, !P4 ;  /* 0x634000000515b807 */ /* 0x000fc80006000000 */
[----:B------:R-:W-:-:S04]  /*03f0*/  @!P3 LOP3.LUT R24, R21, 0x80000000, R7, 0xf8, !PT ;  /* 0x800000001518b812 */ /* 0x000fc800078ef807 */
[----:B------:R-:W-:Y:S01]  /*0400*/  @!P3 LOP3.LUT R25, R24, 0x100000, RZ, 0xfc, !PT ;  /* 0x001000001819b812 */ /* 0x000fe200078efcff */
[----:B0-----:R-:W-:Y:S01]  /*0410*/  DFMA R18, R22, -R10, 1 ;  /* 0x3ff000001612742b */ /* 0x001fe2000000080a */
[----:B------:R-:W-:-:S07]  /*0420*/  @!P3 IMAD.MOV.U32 R24, RZ, RZ, RZ ;  /* 0x000000ffff18b224 */ /* 0x000fce00078e00ff */
[----:B------:R-:W-:-:S08]  /*0430*/  DFMA R18, R18, R18, R18 ;  /* 0x000000121212722b */ /* 0x000fd00000000012 */
[----:B------:R-:W-:Y:S01]  /*0440*/  DFMA R22, R22, R18, R22 ;  /* 0x000000121616722b */ /* 0x000fe20000000016 */
[----:B------:R-:W-:Y:S01]  /*0450*/  SEL R19, R5, 0x63400000, !P2 ;  /* 0x6340000005137807 */ /* 0x000fe20005000000 */
[----:B------:R-:W-:-:S03]  /*0460*/  IMAD.MOV.U32 R18, RZ, RZ, R6 ;  /* 0x000000ffff127224 */ /* 0x000fc600078e0006 */
[----:B------:R-:W-:-:S03]  /*0470*/  LOP3.LUT R19, R19, 0x800fffff, R7, 0xf8, !PT ;  /* 0x800fffff13137812 */ /* 0x000fc600078ef807 */
[----:B------:R-:W-:-:S03]  /*0480*/  DFMA R20, R22, -R10, 1 ;  /* 0x3ff000001614742b */ /* 0x000fc6000000080a */
[----:B------:R-:W-:-:S05]  /*0490*/  @!P3 DFMA R18, R18, 2, -R24 ;  /* 0x400000001212b82b */ /* 0x000fca0000000818 */
[----:B------:R-:W-:-:S08]  /*04a0*/  DFMA R20, R22, R20, R22 ;  /* 0x000000141614722b */ /* 0x000fd00000000016 */
[----:B------:R-:W-:-:S08]  /*04b0*/  DMUL R22, R20, R18 ;  /* 0x0000001214167228 */ /* 0x000fd00000000000 */
[----:B------:R-:W-:-:S08]  /*04c0*/  DFMA R24, R22, -R10, R18 ;  /* 0x8000000a1618722b */ /* 0x000fd00000000012 */
[----:B------:R-:W-:Y:S01]  /*04d0*/  DFMA R24, R20, R24, R22 ;  /* 0x000000181418722b */ /* 0x000fe20000000016 */
[----:B------:R-:W-:Y:S01]  /*04e0*/  IMAD.MOV.U32 R20, RZ, RZ, R4 ;  /* 0x000000ffff147224 */ /* 0x000fe200078e0004 */
[----:B------:R-:W-:Y:S01]  /*04f0*/  @!P3 LOP3.LUT R20, R19, 0x7ff00000, RZ, 0xc0, !PT ;  /* 0x7ff000001314b812 */ /* 0x000fe200078ec0ff */
[----:B------:R-:W-:-:S04]  /*0500*/  VIADD R22, R27, 0xffffffff ;  /* 0xffffffff1b167836 */ /* 0x000fc80000000000 */
[----:B------:R-:W-:-:S05]  /*0510*/  VIADD R21, R20, 0xffffffff ;  /* 0xffffffff14157836 */ /* 0x000fca0000000000 */
[----:B------:R-:W-:-:S04]  /*0520*/  ISETP.GT.U32.AND P0, PT, R21, 0x7feffffe, PT ;  /* 0x7feffffe1500780c */ /* 0x000fc80003f04070 */
[----:B------:R-:W-:-:S13]  /*0530*/  ISETP.GT.U32.OR P0, PT, R22, 0x7feffffe, P0 ;  /* 0x7feffffe1600780c */ /* 0x000fda0000704470 */
[----:B------:R-:W-:Y:S05]  /*0540*/  @P0 BRA `(.L_x_11) ;  /* 0x00000000006c0947 */ /* 0x000fea0003800000 */
[----:B------:R-:W-:Y:S01]  /*0550*/  LOP3.LUT R7, R9, 0x7ff00000, RZ, 0xc0, !PT ;  /* 0x7ff0000009077812 */ /* 0x000fe200078ec0ff */
[----:B------:R-:W-:-:S03]  /*0560*/  IMAD.MOV.U32 R20, RZ, RZ, RZ ;  /* 0x000000ffff147224 */ /* 0x000fc600078e00ff */
[CC--:B------:R-:W-:Y:S02]  /*0570*/  VIADDMNMX R6, R4.reuse, -R7.reuse, 0xb9600000, !PT ;  /* 0xb960000004067446 */ /* 0x0c0fe40007800907 */
[----:B------:R-:W-:Y:S02]  /*0580*/  ISETP.GE.U32.AND P0, PT, R4, R7, PT ;  /* 0x000000070400720c */ /* 0x000fe40003f06070 */
[----:B------:R-:W-:Y:S02]  /*0590*/  VIMNMX R6, PT, PT, R6, 0x46a00000, PT ;  /* 0x46a0000006067848 */ /* 0x000fe40003fe0100 */
[----:B------:R-:W-:-:S05]  /*05a0*/  SEL R5, R5, 0x63400000, !P0 ;  /* 0x6340000005057807 */ /* 0x000fca0004000000 */
[----:B------:R-:W-:-:S04]  /*05b0*/  IMAD.IADD R6, R6, 0x1, -R5 ;  /* 0x0000000106067824 */ /* 0x000fc800078e0a05 */
[----:B------:R-:W-:-:S06]  /*05c0*/  VIADD R21, R6, 0x7fe00000 ;  /* 0x7fe0000006157836 */ /* 0x000fcc0000000000 */
[----:B------:R-:W-:-:S10]  /*05d0*/  DMUL R4, R24, R20 ;  /* 0x0000001418047228 */ /* 0x000fd40000000000 */
[----:B------:R-:W-:-:S13]  /*05e0*/  FSETP.GTU.AND P0, PT, |R5|, 1.469367938527859385e-39, PT ;  /* 0x001000000500780b */ /* 0x000fda0003f0c200 */
[----:B------:R-:W-:Y:S05]  /*05f0*/  @P0 BRA `(.L_x_12) ;  /* 0x0000000000940947 */ /* 0x000fea0003800000 */
[----:B------:R-:W-:Y:S01]  /*0600*/  DFMA R10, R24, -R10, R18 ;  /* 0x8000000a180a722b */ /* 0x000fe20000000012 */
[----:B------:R-:W-:-:S09]  /*0610*/  IMAD.MOV.U32 R20, RZ, RZ, RZ ;  /* 0x000000ffff147224 */ /* 0x000fd200078e00ff */
[C---:B------:R-:W-:Y:S02]  /*0620*/  FSETP.NEU.AND P0, PT, R11.reuse, RZ, PT ;  /* 0x000000ff0b00720b */ /* 0x040fe40003f0d000 */
[----:B------:R-:W-:-:S04]  /*0630*/  LOP3.LUT R7, R11, 0x80000000, R9, 0x48, !PT ;  /* 0x800000000b077812 */ /* 0x000fc800078e4809 */
[----:B------:R-:W-:-:S07]  /*0640*/  LOP3.LUT R21, R7, R21, RZ, 0xfc, !PT ;  /* 0x0000001507157212 */ /* 0x000fce00078efcff */
[----:B------:R-:W-:Y:S05]  /*0650*/  @!P0 BRA `(.L_x_12) ;  /* 0x00000000007c8947 */ /* 0x000fea0003800000 */
[----:B------:R-:W-:Y:S01]  /*0660*/  IMAD.MOV R9, RZ, RZ, -R6 ;  /* 0x000000ffff097224 */ /* 0x000fe200078e0a06 */
[----:B------:R-:W-:Y:S01]  /*0670*/  DMUL.RP R20, R24, R20 ;  /* 0x0000001418147228 */ /* 0x000fe20000008000 */
[----:B------:R-:W-:-:S06]  /*0680*/  IMAD.MOV.U32 R8, RZ, RZ, RZ ;  /* 0x000000ffff087224 */ /* 0x000fcc00078e00ff */
[----:B------:R-:W-:-:S03]  /*0690*/  DFMA R8, R4, -R8, R24 ;  /* 0x800000080408722b */ /* 0x000fc60000000018 */
[----:B------:R-:W-:-:S03]  /*06a0*/  LOP3.LUT R7, R21, R7, RZ, 0x3c, !PT ;  /* 0x0000000715077212 */ /* 0x000fc600078e3cff */
[----:B------:R-:W-:-:S04]  /*06b0*/  IADD3 R8, PT, PT, -R6, -0x43300000, RZ ;  /* 0xbcd0000006087810 */ /* 0x000fc80007ffe1ff */
[----:B------:R-:W-:-:S04]  /*06c0*/  FSETP.NEU.AND P0, PT, |R9|, R8, PT ;  /* 0x000000080900720b */ /* 0x000fc80003f0d200 */
[----:B------:R-:W-:Y:S02]  /*06d0*/  FSEL R4, R20, R4, !P0 ;  /* 0x0000000414047208 */ /* 0x000fe40004000000 */
[----:B------:R-:W-:Y:S01]  /*06e0*/  FSEL R5, R7, R5, !P0 ;  /* 0x0000000507057208 */ /* 0x000fe20004000000 */
[----:B------:R-:W-:Y:S06]  /*06f0*/  BRA `(.L_x_12) ;  /* 0x0000000000547947 */ /* 0x000fec0003800000 */
.L_x_11:
[----:B------:R-:W-:-:S14]  /*0700*/  DSETP.NAN.AND P0, PT, R6, R6, PT ;  /* 0x000000060600722a */ /* 0x000fdc0003f08000 */
[----:B------:R-:W-:Y:S05]  /*0710*/  @P0 BRA `(.L_x_13) ;  /* 0x0000000000440947 */ /* 0x000fea0003800000 */
[----:B------:R-:W-:-:S14]  /*0720*/  DSETP.NAN.AND P0, PT, R8, R8, PT ;  /* 0x000000080800722a */ /* 0x000fdc0003f08000 */
[----:B------:R-:W-:Y:S05]  /*0730*/  @P0 BRA `(.L_x_14) ;  /* 0x0000000000300947 */ /* 0x000fea0003800000 */
[----:B------:R-:W-:Y:S01]  /*0740*/  ISETP.NE.AND P0, PT, R20, R27, PT ;  /* 0x0000001b1400720c */ /* 0x000fe20003f05270 */
[----:B------:R-:W-:Y:S02]  /*0750*/  IMAD.MOV.U32 R4, RZ, RZ, 0x0 ;  /* 0x00000000ff047424 */ /* 0x000fe400078e00ff */
[----:B------:R-:W-:-:S10]  /*0760*/  IMAD.MOV.U32 R5, RZ, RZ, -0x80000 ;  /* 0xfff80000ff057424 */ /* 0x000fd400078e00ff */
[----:B------:R-:W-:Y:S05]  /*0770*/  @!P0 BRA `(.L_x_12) ;  /* 0x0000000000348947 */ /* 0x000fea0003800000 */
[----:B------:R-:W-:Y:S02]  /*0780*/  ISETP.NE.AND P0, PT, R20, 0x7ff00000, PT ;  /* 0x7ff000001400780c */ /* 0x000fe40003f05270 */
[----:B------:R-:W-:Y:S02]  /*0790*/  LOP3.LUT R5, R7, 0x80000000, R9, 0x48, !PT ;  /* 0x8000000007057812 */ /* 0x000fe400078e4809 */
[----:B------:R-:W-:-:S13]  /*07a0*/  ISETP.EQ.OR P0, PT, R27, RZ, !P0 ;  /* 0x000000ff1b00720c */ /* 0x000fda0004702670 */
[----:B------:R-:W-:Y:S01]  /*07b0*/  @P0 LOP3.LUT R6, R5, 0x7ff00000, RZ, 0xfc, !PT ;  /* 0x7ff0000005060812 */ /* 0x000fe200078efcff */
[----:B------:R-:W-:Y:S02]  /*07c0*/  @!P0 IMAD.MOV.U32 R4, RZ, RZ, RZ ;  /* 0x000000ffff048224 */ /* 0x000fe400078e00ff */
[----:B------:R-:W-:Y:S02]  /*07d0*/  @P0 IMAD.MOV.U32 R4, RZ, RZ, RZ ;  /* 0x000000ffff040224 */ /* 0x000fe400078e00ff */
[----:B------:R-:W-:Y:S01]  /*07e0*/  @P0 IMAD.MOV.U32 R5, RZ, RZ, R6 ;  /* 0x000000ffff050224 */ /* 0x000fe200078e0006 */
[----:B------:R-:W-:Y:S06]  /*07f0*/  BRA `(.L_x_12) ;  /* 0x0000000000147947 */ /* 0x000fec0003800000 */
.L_x_14:
[----:B------:R-:W-:Y:S01]  /*0800*/  LOP3.LUT R5, R9, 0x80000, RZ, 0xfc, !PT ;  /* 0x0008000009057812 */ /* 0x000fe200078efcff */
[----:B------:R-:W-:Y:S01]  /*0810*/  IMAD.MOV.U32 R4, RZ, RZ, R8 ;  /* 0x000000ffff047224 */ /* 0x000fe200078e0008 */
[----:B------:R-:W-:Y:S06]  /*0820*/  BRA `(.L_x_12) ;  /* 0x0000000000087947 */ /* 0x000fec0003800000 */
.L_x_13:
[----:B------:R-:W-:Y:S01]  /*0830*/  LOP3.LUT R5, R7, 0x80000, RZ, 0xfc, !PT ;  /* 0x0008000007057812 */ /* 0x000fe200078efcff */
[----:B------:R-:W-:-:S07]  /*0840*/  IMAD.MOV.U32 R4, RZ, RZ, R6 ;  /* 0x000000ffff047224 */ /* 0x000fce00078e0006 */
.L_x_12:
[----:B------:R-:W-:Y:S05]  /*0850*/  BSYNC.RECONVERGENT B1 ;  /* 0x0000000000017941 */ /* 0x000fea0003800200 */
.L_x_10:
[----:B------:R-:W-:Y:S02]  /*0860*/  IMAD.MOV.U32 R6, RZ, RZ, R4 ;  /* 0x000000ffff067224 */ /* 0x000fe400078e0004 */
[----:B------:R-:W-:Y:S02]  /*0870*/  IMAD.MOV.U32 R7, RZ, RZ, R5 ;  /* 0x000000ffff077224 */ /* 0x000fe400078e0005 */
[----:B------:R-:W-:Y:S02]  /*0880*/  IMAD.MOV.U32 R4, RZ, RZ, R0 ;  /* 0x000000ffff047224 */ /* 0x000fe400078e0000 */
[----:B------:R-:W-:-:S04]  /*0890*/  IMAD.MOV.U32 R5, RZ, RZ, 0x0 ;  /* 0x00000000ff057424 */ /* 0x000fc800078e00ff */
[----:B------:R-:W-:Y:S05]  /*08a0*/  RET.REL.NODEC R4 `(_Z7div_f64PKdS0_Pdi) ;  /* 0xfffffff404d47950 */ /* 0x000fea0003c3ffff */
.L_x_15:
        /* <DEDUP_REMOVED lines=13> */
.L_x_32:


//--------------------- .text._Z7div_f32PKfS0_Pfi --------------------------
	.section	.text._Z7div_f32PKfS0_Pfi,"ax",@progbits
	.align	128
        .global         _Z7div_f32PKfS0_Pfi
        .type           _Z7div_f32PKfS0_Pfi,@function
        .size           _Z7div_f32PKfS0_Pfi,(.L_x_33 - _Z7div_f32PKfS0_Pfi)
        .other          _Z7div_f32PKfS0_Pfi,@"STO_CUDA_ENTRY STV_DEFAULT"
_Z7div_f32PKfS0_Pfi:
.text._Z7div_f32PKfS0_Pfi:
        /* <DEDUP_REMOVED lines=15> */
.L_x_18:
[----:B0-----:R-:W-:-:S06]  /*00f0*/  IMAD.WIDE R14, R11, 0x4, R8 ;  /* 0x000000040b0e7825 */ /* 0x001fcc00078e0208 */
[----:B--2---:R-:W2:Y:S01]  /*0100*/  LDG.E R15, desc[UR6][R14.64] ;  /* 0x000000060e0f7981 */ /* 0x004ea2000c1e1900 */
[----:B-1-3--:R-:W-:-:S05]  /*0110*/  IMAD.WIDE R2, R11, 0x4, R6 ;  /* 0x000000040b027825 */ /* 0x00afca00078e0206 */
[----:B------:R-:W3:Y:S01]  /*0120*/  LDG.E R0, desc[UR6][R2.64] ;  /* 0x0000000602007981 */ /* 0x000ee2000c1e1900 */
[----:B------:R-:W-:Y:S01]  /*0130*/  BSSY.RECONVERGENT B0, `(.L_x_16) ;  /* 0x000000f000007945 */ /* 0x000fe20003800200 */
[----:B--2---:R-:W0:Y:S08]  /*0140*/  MUFU.RCP R10, R15 ;  /* 0x0000000f000a7308 */ /* 0x004e300000001000 */
[----:B---3--:R-:W1:Y:S01]  /*0150*/  FCHK P0, R0, R15 ;  /* 0x0000000f00007302 */ /* 0x008e620000000000 */
[----:B0-----:R-:W-:-:S04]  /*0160*/  FFMA R13, -R15, R10, 1 ;  /* 0x3f8000000f0d7423 */ /* 0x001fc8000000010a */
[----:B------:R-:W-:Y:S01]  /*0170*/  FFMA R17, R10, R13, R10 ;  /* 0x0000000d0a117223 */ /* 0x000fe2000000000a */
[----:B------:R-:W-:Y:S02]  /*0180*/  IMAD.MOV.U32 R13, RZ, RZ, R11 ;  /* 0x000000ffff0d7224 */ /* 0x000fe400078e000b */
[----:B------:R-:W-:Y:S02]  /*0190*/  VIADD R11, R11, UR4 ;  /* 0x000000040b0b7c36 */ /* 0x000fe40008000000 */
[----:B------:R-:W-:-:S04]  /*01a0*/  FFMA R10, R0, R17, RZ ;  /* 0x00000011000a7223 */ /* 0x000fc800000000ff */
[----:B------:R-:W-:Y:S01]  /*01b0*/  FFMA R12, -R15, R10, R0 ;  /* 0x0000000a0f0c7223 */ /* 0x000fe20000000100 */
[----:B----4-:R-:W-:-:S03]  /*01c0*/  ISETP.GE.AND P2, PT, R11, UR8, PT ;  /* 0x000000080b007c0c */ /* 0x010fc6000bf46270 */
[----:B------:R-:W-:Y:S01]  /*01d0*/  FFMA R17, R17, R12, R10 ;  /* 0x0000000c11117223 */ /* 0x000fe2000000000a */
[----:B-1----:R-:W-:Y:S09]  /*01e0*/  @!P0 BRA `(.L_x_17) ;  /* 0x00000000000c8947 */ /* 0x002ff20003800000 */
[----:B------:R-:W-:-:S07]  /*01f0*/  MOV R2, 0x210 ;  /* 0x0000021000027802 */ /* 0x000fce0000000f00 */
[----:B------:R-:W-:Y:S05]  /*0200*/  CALL.REL.NOINC `($__internal_2_$__cuda_sm3x_div_rn_noftz_f32_slowpath) ;  /* 0x0000000000187944 */ /* 0x000fea0003c00000 */
[----:B------:R-:W-:-:S07]  /*0210*/  IMAD.MOV.U32 R17, RZ, RZ, R0 ;  /* 0x000000ffff117224 */ /* 0x000fce00078e0000 */
.L_x_17:
[----:B------:R-:W-:Y:S05]  /*0220*/  BSYNC.RECONVERGENT B0 ;  /* 0x0000000000007941 */ /* 0x000fea0003800200 */
.L_x_16:
[----:B------:R-:W-:-:S05]  /*0230*/  IMAD.WIDE R2, R13, 0x4, R4 ;  /* 0x000000040d027825 */ /* 0x000fca00078e0204 */
[----:B------:R1:W-:Y:S01]  /*0240*/  STG.E desc[UR6][R2.64], R17 ;  /* 0x0000001102007986 */ /* 0x0003e2000c101906 */
[----:B------:R-:W-:Y:S05]  /*0250*/  @!P2 BRA `(.L_x_18) ;  /* 0xfffffffc00a4a947 */ /* 0x000fea000383ffff */
[----:B------:R-:W-:Y:S05]  /*0260*/  EXIT ;  /* 0x000000000000794d */ /* 0x000fea0003800000 */
        .weak           $__internal_2_$__cuda_sm3x_div_rn_noftz_f32_slowpath
        .type           $__internal_2_$__cuda_sm3x_div_rn_noftz_f32_slowpath,@function
        .size           $__internal_2_$__cuda_sm3x_div_rn_noftz_f32_slowpath,(.L_x_33 - $__internal_2_$__cuda_sm3x_div_rn_noftz_f32_slowpath)
$__internal_2_$__cuda_sm3x_div_rn_noftz_f32_slowpath:
[----:B------:R-:W-:Y:S01]  /*0270*/  SHF.R.U32.HI R12, RZ, 0x17, R15 ;  /* 0x00000017ff0c7819 */ /* 0x000fe2000001160f */
[----:B------:R-:W-:Y:S01]  /*0280*/  BSSY.RECONVERGENT B1, `(.L_x_19) ;  /* 0x0000064000017945 */ /* 0x000fe20003800200 */
[--C-:B------:R-:W-:Y:S01]  /*0290*/  SHF.R.U32.HI R3, RZ, 0x17, R0.reuse ;  /* 0x00000017ff037819 */ /* 0x100fe20000011600 */
[----:B------:R-:W-:Y:S01]  /*02a0*/  IMAD.MOV.U32 R14, RZ, RZ, R0 ;  /* 0x000000ffff0e7224 */ /* 0x000fe200078e0000 */
[----:B------:R-:W-:Y:S02]  /*02b0*/  LOP3.LUT R12, R12, 0xff, RZ, 0xc0, !PT ;  /* 0x000000ff0c0c7812 */ /* 0x000fe400078ec0ff */
[----:B------:R-:W-:-:S03]  /*02c0*/  LOP3.LUT R18, R3, 0xff, RZ, 0xc0, !PT ;  /* 0x000000ff03127812 */ /* 0x000fc600078ec0ff */
[----:B------:R-:W-:Y:S02]  /*02d0*/  VIADD R17, R12, 0xffffffff ;  /* 0xffffffff0c117836 */ /* 0x000fe40000000000 */
[----:B------:R-:W-:-:S03]  /*02e0*/  VIADD R16, R18, 0xffffffff ;  /* 0xffffffff12107836 */ /* 0x000fc60000000000 */
[----:B------:R-:W-:-:S04]  /*02f0*/  ISETP.GT.U32.AND P0, PT, R17, 0xfd, PT ;  /* 0x000000fd1100780c */ /* 0x000fc80003f04070 */
[----:B------:R-:W-:-:S13]  /*0300*/  ISETP.GT.U32.OR P0, PT, R16, 0xfd, P0 ;  /* 0x000000fd1000780c */ /* 0x000fda0000704470 */
[----:B------:R-:W-:Y:S01]  /*0310*/  @!P0 IMAD.MOV.U32 R10, RZ, RZ, RZ ;  /* 0x000000ffff0a8224 */ /* 0x000fe200078e00ff */
[----:B------:R-:W-:Y:S06]  /*0320*/  @!P0 BRA `(.L_x_20) ;  /* 0x0000000000608947 */ /* 0x000fec0003800000 */
[----:B------:R-:W-:Y:S01]  /*0330*/  FSETP.GTU.FTZ.AND P0, PT, |R0|, +INF , PT ;  /* 0x7f8000000000780b */ /* 0x000fe20003f1c200 */
[----:B------:R-:W-:Y:S01]  /*0340*/  IMAD.MOV.U32 R3, RZ, RZ, R15 ;  /* 0x000000ffff037224 */ /* 0x000fe200078e000f */
[----:B------:R-:W-:-:S04]  /*0350*/  FSETP.GTU.FTZ.AND P1, PT, |R15|, +INF , PT ;  /* 0x7f8000000f00780b */ /* 0x000fc80003f3c200 */
[----:B------:R-:W-:-:S13]  /*0360*/  PLOP3.LUT P0, PT, P0, P1, PT, 0xf8, 0x8f ;  /* 0x00000000008f781c */ /* 0x000fda0000703f70 */
[----:B------:R-:W-:Y:S05]  /*0370*/  @P0 BRA `(.L_x_21) ;  /* 0x00000004004c0947 */ /* 0x000fea0003800000 */
[----:B------:R-:W-:-:S13]  /*0380*/  LOP3.LUT P0, RZ, R15, 0x7fffffff, R14, 0xc8, !PT ;  /* 0x7fffffff0fff7812 */ /* 0x000fda000780c80e */
[----:B------:R-:W-:Y:S05]  /*0390*/  @!P0 BRA `(.L_x_22) ;  /* 0x00000004003c8947 */ /* 0x000fea0003800000 */
[C---:B------:R-:W-:Y:S02]  /*03a0*/  FSETP.NEU.FTZ.AND P3, PT, |R0|.reuse, +INF , PT ;  /* 0x7f8000000000780b */ /* 0x040fe40003f7d200 */
[----:B------:R-:W-:Y:S02]  /*03b0*/  FSETP.NEU.FTZ.AND P1, PT, |R3|, +INF , PT ;  /* 0x7f8000000300780b */ /* 0x000fe40003f3d200 */
[----:B------:R-:W-:-:S11]  /*03c0*/  FSETP.NEU.FTZ.AND P0, PT, |R0|, +INF , PT ;  /* 0x7f8000000000780b */ /* 0x000fd60003f1d200 */
[----:B------:R-:W-:Y:S05]  /*03d0*/  @!P1 BRA !P3, `(.L_x_22) ;  /* 0x00000004002c9947 */ /* 0x000fea0005800000 */
[----:B------:R-:W-:-:S04]  /*03e0*/  LOP3.LUT P3, RZ, R14, 0x7fffffff, RZ, 0xc0, !PT ;  /* 0x7fffffff0eff7812 */ /* 0x000fc8000786c0ff */
[----:B------:R-:W-:-:S13]  /*03f0*/  PLOP3.LUT P1, PT, P1, P3, PT, 0x2f, 0xf2 ;  /* 0x0000000000f2781c */ /* 0x000fda0000f26577 */
[----:B------:R-:W-:Y:S05]  /*0400*/  @P1 BRA `(.L_x_23) ;  /* 0x0000000400181947 */ /* 0x000fea0003800000 */
[----:B------:R-:W-:-:S04]  /*0410*/  LOP3.LUT P1, RZ, R15, 0x7fffffff, RZ, 0xc0, !PT ;  /* 0x7fffffff0fff7812 */ /* 0x000fc8000782c0ff */
[----:B------:R-:W-:-:S13]  /*0420*/  PLOP3.LUT P0, PT, P0, P1, PT, 0x2f, 0xf2 ;  /* 0x0000000000f2781c */ /* 0x000fda0000702577 */
[----:B------:R-:W-:Y:S05]  /*0430*/  @P0 BRA `(.L_x_24) ;  /* 0x0000000400000947 */ /* 0x000fea0003800000 */
[----:B------:R-:W-:Y:S02]  /*0440*/  ISETP.GE.AND P0, PT, R16, RZ, PT ;  /* 0x000000ff1000720c */ /* 0x000fe40003f06270 */
[----:B------:R-:W-:-:S11]  /*0450*/  ISETP.GE.AND P1, PT, R17, RZ, PT ;  /* 0x000000ff1100720c */ /* 0x000fd60003f26270 */
[----:B------:R-:W-:Y:S02]  /*0460*/  @P0 IMAD.MOV.U32 R10, RZ, RZ, RZ ;  /* 0x000000ffff0a0224 */ /* 0x000fe400078e00ff */
[----:B------:R-:W-:Y:S01]  /*0470*/  @!P0 FFMA R14, R0, 1.84467440737095516160e+19, RZ ;  /* 0x5f800000000e8823 */ /* 0x000fe200000000ff */
[----:B------:R-:W-:Y:S02]  /*0480*/  @!P0 IMAD.MOV.U32 R10, RZ, RZ, -0x40 ;  /* 0xffffffc0ff0a8424 */ /* 0x000fe400078e00ff */
[----:B------:R-:W-:Y:S02]  /*0490*/  @!P1 FFMA R15, R3, 1.84467440737095516160e+19, RZ ;  /* 0x5f800000030f9823 */ /* 0x000fe400000000ff */
[----:B------:R-:W-:-:S07]  /*04a0*/  @!P1 VIADD R10, R10, 0x40 ;  /* 0x000000400a0a9836 */ /* 0x000fce0000000000 */
.L_x_20:
[----:B------:R-:W-:Y:S01]  /*04b0*/  LEA R0, R12, 0xc0800000, 0x17 ;  /* 0xc08000000c007811 */ /* 0x000fe200078eb8ff */
[----:B------:R-:W-:Y:S01]  /*04c0*/  VIADD R3, R18, 0xffffff81 ;  /* 0xffffff8112037836 */ /* 0x000fe20000000000 */
[----:B------:R-:W-:Y:S03]  /*04d0*/  BSSY.RECONVERGENT B2, `(.L_x_25) ;  /* 0x0000035000027945 */ /* 0x000fe60003800200 */
[----:B------:R-:W-:Y:S02]  /*04e0*/  IMAD.IADD R15, R15, 0x1, -R0 ;  /* 0x000000010f0f7824 */ /* 0x000fe400078e0a00 */
[----:B------:R-:W-:Y:S02]  /*04f0*/  IMAD R0, R3, -0x800000, R14 ;  /* 0xff80000003007824 */ /* 0x000fe400078e020e */
[----:B------:R0:W1:Y:S01]  /*0500*/  MUFU.RCP R16, R15 ;  /* 0x0000000f00107308 */ /* 0x0000620000001000 */
[----:B------:R-:W-:Y:S01]  /*0510*/  FADD.FTZ R17, -R15, -RZ ;  /* 0x800000ff0f117221 */ /* 0x000fe20000010100 */
[----:B0-----:R-:W-:-:S05]  /*0520*/  IADD3 R15, PT, PT, R3, 0x7f, -R12 ;  /* 0x0000007f030f7810 */ /* 0x001fca0007ffe80c */
[----:B------:R-:W-:Y:S02]  /*0530*/  IMAD.IADD R15, R15, 0x1, R10 ;  /* 0x000000010f0f7824 */ /* 0x000fe400078e020a */
[----:B-1----:R-:W-:-:S04]  /*0540*/  FFMA R19, R16, R17, 1 ;  /* 0x3f80000010137423 */ /* 0x002fc80000000011 */
[----:B------:R-:W-:-:S04]  /*0550*/  FFMA R21, R16, R19, R16 ;  /* 0x0000001310157223 */ /* 0x000fc80000000010 */
[----:B------:R-:W-:-:S04]  /*0560*/  FFMA R14, R0, R21, RZ ;  /* 0x00000015000e7223 */ /* 0x000fc800000000ff */
[----:B------:R-:W-:-:S04]  /*0570*/  FFMA R19, R17, R14, R0 ;  /* 0x0000000e11137223 */ /* 0x000fc80000000000 */
[----:B------:R-:W-:-:S04]  /*0580*/  FFMA R14, R21, R19, R14 ;  /* 0x00000013150e7223 */ /* 0x000fc8000000000e */
[----:B------:R-:W-:-:S04]  /*0590*/  FFMA R17, R17, R14, R0 ;  /* 0x0000000e11117223 */ /* 0x000fc80000000000 */
[----:B------:R-:W-:-:S05]  /*05a0*/  FFMA R0, R21, R17, R14 ;  /* 0x0000001115007223 */ /* 0x000fca000000000e */
[----:B------:R-:W-:-:S04]  /*05b0*/  SHF.R.U32.HI R3, RZ, 0x17, R0 ;  /* 0x00000017ff037819 */ /* 0x000fc80000011600 */
[----:B------:R-:W-:-:S05]  /*05c0*/  LOP3.LUT R3, R3, 0xff, RZ, 0xc0, !PT ;  /* 0x000000ff03037812 */ /* 0x000fca00078ec0ff */
[----:B------:R-:W-:-:S04]  /*05d0*/  IMAD.IADD R16, R3, 0x1, R15 ;  /* 0x0000000103107824 */ /* 0x000fc800078e020f */
[----:B------:R-:W-:-:S05]  /*05e0*/  VIADD R3, R16, 0xffffffff ;  /* 0xffffffff10037836 */ /* 0x000fca0000000000 */
[----:B------:R-:W-:-:S13]  /*05f0*/  ISETP.GE.U32.AND P0, PT, R3, 0xfe, PT ;  /* 0x000000fe0300780c */ /* 0x000fda0003f06070 */
[----:B------:R-:W-:Y:S05]  /*0600*/  @!P0 BRA `(.L_x_26) ;  /* 0x0000000000808947 */ /* 0x000fea0003800000 */
[----:B------:R-:W-:-:S13]  /*0610*/  ISETP.GT.AND P0, PT, R16, 0xfe, PT ;  /* 0x000000fe1000780c */ /* 0x000fda0003f04270 */
[----:B------:R-:W-:Y:S05]  /*0620*/  @P0 BRA `(.L_x_27) ;  /* 0x00000000006c0947 */ /* 0x000fea0003800000 */
[----:B------:R-:W-:-:S13]  /*0630*/  ISETP.GE.AND P0, PT, R16, 0x1, PT ;  /* 0x000000011000780c */ /* 0x000fda0003f06270 */
[----:B------:R-:W-:Y:S05]  /*0640*/  @P0 BRA `(.L_x_28) ;  /* 0x0000000000740947 */ /* 0x000fea0003800000 */
[----:B------:R-:W-:Y:S02]  /*0650*/  ISETP.GE.AND P0, PT, R16, -0x18, PT ;  /* 0xffffffe81000780c */ /* 0x000fe40003f06270 */
[----:B------:R-:W-:-:S11]  /*0660*/  LOP3.LUT R0, R0, 0x80000000, RZ, 0xc0, !PT ;  /* 0x8000000000007812 */ /* 0x000fd600078ec0ff */
[----:B------:R-:W-:Y:S05]  /*0670*/  @!P0 BRA `(.L_x_28) ;  /* 0x0000000000688947 */ /* 0x000fea0003800000 */
[CCC-:B------:R-:W-:Y:S01]  /*0680*/  FFMA.RZ R3, R21.reuse, R17.reuse, R14.reuse ;  /* 0x0000001115037223 */ /* 0x1c0fe2000000c00e */
[C---:B------:R-:W-:Y:S02]  /*0690*/  VIADD R15, R16.reuse, 0x20 ;  /* 0x00000020100f7836 */ /* 0x040fe40000000000 */
[-CC-:B------:R-:W-:Y:S01]  /*06a0*/  FFMA.RM R10, R21, R17.reuse, R14.reuse ;  /* 0x00000011150a7223 */ /* 0x180fe2000000400e */
[C---:B------:R-:W-:Y:S02]  /*06b0*/  ISETP.NE.AND P3, PT, R16.reuse, RZ, PT ;  /* 0x000000ff1000720c */ /* 0x040fe40003f65270 */
[----:B------:R-:W-:Y:S01]  /*06c0*/  LOP3.LUT R12, R3, 0x7fffff, RZ, 0xc0, !PT ;  /* 0x007fffff030c7812 */ /* 0x000fe200078ec0ff */
[----:B------:R-:W-:Y:S01]  /*06d0*/  FFMA.RP R3, R21, R17, R14 ;  /* 0x0000001115037223 */ /* 0x000fe2000000800e */
[----:B------:R-:W-:Y:S01]  /*06e0*/  IMAD.MOV R14, RZ, RZ, -R16 ;  /* 0x000000ffff0e7224 */ /* 0x000fe200078e0a10 */
[----:B------:R-:W-:Y:S02]  /*06f0*/  ISETP.NE.AND P1, PT, R16, RZ, PT ;  /* 0x000000ff1000720c */ /* 0x000fe40003f25270 */
[----:B------:R-:W-:-:S02]  /*0700*/  LOP3.LUT R12, R12, 0x800000, RZ, 0xfc, !PT ;  /* 0x008000000c0c7812 */ /* 0x000fc400078efcff */
[----:B------:R-:W-:Y:S02]  /*0710*/  FSETP.NEU.FTZ.AND P0, PT, R3, R10, PT ;  /* 0x0000000a0300720b */ /* 0x000fe40003f1d000 */
[----:B------:R-:W-:Y:S02]  /*0720*/  SHF.L.U32 R15, R12, R15, RZ ;  /* 0x0000000f0c0f7219 */ /* 0x000fe400000006ff */
[----:B------:R-:W-:Y:S02]  /*0730*/  SEL R3, R14, RZ, P3 ;  /* 0x000000ff0e037207 */ /* 0x000fe40001800000 */
[----:B------:R-:W-:Y:S02]  /*0740*/  ISETP.NE.AND P1, PT, R15, RZ, P1 ;  /* 0x000000ff0f00720c */ /* 0x000fe40000f25270 */
[----:B------:R-:W-:Y:S02]  /*0750*/  SHF.R.U32.HI R3, RZ, R3, R12 ;  /* 0x00000003ff037219 */ /* 0x000fe4000001160c */
[----:B------:R-:W-:-:S02]  /*0760*/  PLOP3.LUT P0, PT, P0, P1, PT, 0xf8, 0x8f ;  /* 0x00000000008f781c */ /* 0x000fc40000703f70 */
[----:B------:R-:W-:Y:S02]  /*0770*/  SHF.R.U32.HI R15, RZ, 0x1, R3 ;  /* 0x00000001ff0f7819 */ /* 0x000fe40000011603 */
[----:B------:R-:W-:-:S04]  /*0780*/  SEL R10, RZ, 0x1, !P0 ;  /* 0x00000001ff0a7807 */ /* 0x000fc80004000000 */
[----:B------:R-:W-:-:S04]  /*0790*/  LOP3.LUT R10, R10, 0x1, R15, 0xf8, !PT ;  /* 0x000000010a0a7812 */ /* 0x000fc800078ef80f */
[----:B------:R-:W-:-:S05]  /*07a0*/  LOP3.LUT R10, R10, R3, RZ, 0xc0, !PT ;  /* 0x000000030a0a7212 */ /* 0x000fca00078ec0ff */
[----:B------:R-:W-:-:S05]  /*07b0*/  IMAD.IADD R15, R15, 0x1, R10 ;  /* 0x000000010f0f7824 */ /* 0x000fca00078e020a */
[----:B------:R-:W-:Y:S01]  /*07c0*/  LOP3.LUT R0, R15, R0, RZ, 0xfc, !PT ;  /* 0x000000000f007212 */ /* 0x000fe200078efcff */
[----:B------:R-:W-:Y:S06]  /*07d0*/  BRA `(.L_x_28) ;  /* 0x0000000000107947 */ /* 0x000fec0003800000 */
.L_x_27:
[----:B------:R-:W-:-:S04]  /*07e0*/  LOP3.LUT R0, R0, 0x80000000, RZ, 0xc0, !PT ;  /* 0x8000000000007812 */ /* 0x000fc800078ec0ff */
[----:B------:R-:W-:Y:S01]  /*07f0*/  LOP3.LUT R0, R0, 0x7f800000, RZ, 0xfc, !PT ;  /* 0x7f80000000007812 */ /* 0x000fe200078efcff */
[----:B------:R-:W-:Y:S06]  /*0800*/  BRA `(.L_x_28) ;  /* 0x0000000000047947 */ /* 0x000fec0003800000 */
.L_x_26:
[----:B------:R-:W-:-:S07]  /*0810*/  IMAD R0, R15, 0x800000, R0 ;  /* 0x008000000f007824 */ /* 0x000fce00078e0200 */
.L_x_28:
[----:B------:R-:W-:Y:S05]  /*0820*/  BSYNC.RECONVERGENT B2 ;  /* 0x0000000000027941 */ /* 0x000fea0003800200 */
.L_x_25:
[----:B------:R-:W-:Y:S05]  /*0830*/  BRA `(.L_x_29) ;  /* 0x0000000000207947 */ /* 0x000fea0003800000 */
.L_x_24:
[----:B------:R-:W-:-:S04]  /*0840*/  LOP3.LUT R0, R15, 0x80000000, R14, 0x48, !PT ;  /* 0x800000000f007812 */ /* 0x000fc800078e480e */
[----:B------:R-:W-:Y:S01]  /*0850*/  LOP3.LUT R0, R0, 0x7f800000, RZ, 0xfc, !PT ;  /* 0x7f80000000007812 */ /* 0x000fe200078efcff */
[----:B------:R-:W-:Y:S06]  /*0860*/  BRA `(.L_x_29) ;  /* 0x0000000000147947 */ /* 0x000fec0003800000 */
.L_x_23:
[----:B------:R-:W-:Y:S01]  /*0870*/  LOP3.LUT R0, R15, 0x80000000, R14, 0x48, !PT ;  /* 0x800000000f007812 */ /* 0x000fe200078e480e */
[----:B------:R-:W-:Y:S06]  /*0880*/  BRA `(.L_x_29) ;  /* 0x00000000000c7947 */ /* 0x000fec0003800000 */
.L_x_22:
[----:B------:R-:W0:Y:S01]  /*0890*/  MUFU.RSQ R0, -QNAN ;  /* 0xffc0000000007908 */ /* 0x000e220000001400 */
[----:B------:R-:W-:Y:S05]  /*08a0*/  BRA `(.L_x_29) ;  /* 0x0000000000047947 */ /* 0x000fea0003800000 */
.L_x_21:
[----:B------:R-:W-:-:S07]  /*08b0*/  FADD.FTZ R0, R0, R3 ;  /* 0x0000000300007221 */ /* 0x000fce0000010000 */
.L_x_29:
[----:B------:R-:W-:Y:S05]  /*08c0*/  BSYNC.RECONVERGENT B1 ;  /* 0x0000000000017941 */ /* 0x000fea0003800200 */
.L_x_19:
[----:B------:R-:W-:-:S04]  /*08d0*/  IMAD.MOV.U32 R3, RZ, RZ, 0x0 ;  /* 0x00000000ff037424 */ /* 0x000fc800078e00ff */
[----:B0-----:R-:W-:Y:S05]  /*08e0*/  RET.REL.NODEC R2 `(_Z7div_f32PKfS0_Pfi) ;  /* 0xfffffff402c47950 */ /* 0x001fea0003c3ffff */
.L_x_30:
        /* <DEDUP_REMOVED lines=9> */
.L_x_33:


//--------------------- .nv.shared.reserved.0     --------------------------
	.section	.nv.shared.reserved.0,"aw",@nobits
	.weak		__nv_reservedSMEM_offset_0_alias
	.size		__nv_reservedSMEM_offset_0_alias, 0, 64
	.other		__nv_reservedSMEM_offset_0_alias,@"STO_CUDA_RESERVED_SHARED STV_DEFAULT"
__nv_reservedSMEM_offset_0_alias:
	.zero		0
	.zero		64


//--------------------- .nv.constant0._Z7div_i64PKlS0_Pli --------------------------
	.section	.nv.constant0._Z7div_i64PKlS0_Pli,"a",@progbits
	.sectionflags	@""
	.align	4
.nv.constant0._Z7div_i64PKlS0_Pli:
	.zero		924


//--------------------- .nv.constant0._Z7div_i32PKiS0_Pii --------------------------
	.section	.nv.constant0._Z7div_i32PKiS0_Pii,"a",@progbits
	.sectionflags	@""
	.align	4
.nv.constant0._Z7div_i32PKiS0_Pii:
	.zero		924


//--------------------- .nv.constant0._Z7div_f64PKdS0_Pdi --------------------------
	.section	.nv.constant0._Z7div_f64PKdS0_Pdi,"a",@progbits
	.sectionflags	@""
	.align	4
.nv.constant0._Z7div_f64PKdS0_Pdi:
	.zero		924


//--------------------- .nv.constant0._Z7div_f32PKfS0_Pfi --------------------------
	.section	.nv.constant0._Z7div_f32PKfS0_Pfi,"a",@progbits
	.sectionflags	@""
	.align	4
.nv.constant0._Z7div_f32PKfS0_Pfi:
	.zero		924


//--------------------- SYMBOLS --------------------------

	.type		.nv.reservedSmem.offset0,@object
	.size		.nv.reservedSmem.offset0,0x4
